//
// Generated by NVIDIA NVVM Compiler
//
// Compiler Build ID: CL-36424714
// Cuda compilation tools, release 13.0, V13.0.88
// Based on NVVM 20.0.0
//

.version 9.0
.target sm_100
.address_size 64

	// .globl	_Z9naive_addPKfS0_Pfi
// _ZZ10tiled_gemmPKfS0_PfiiiE2As has been demoted
// _ZZ10tiled_gemmPKfS0_PfiiiE2Bs has been demoted
.extern .shared .align 16 .b8 sdata[];

.visible .entry _Z9naive_addPKfS0_Pfi(
	.param .u64 .ptr .align 1 _Z9naive_addPKfS0_Pfi_param_0,
	.param .u64 .ptr .align 1 _Z9naive_addPKfS0_Pfi_param_1,
	.param .u64 .ptr .align 1 _Z9naive_addPKfS0_Pfi_param_2,
	.param .u32 _Z9naive_addPKfS0_Pfi_param_3
)
{
	.reg .pred 	%p<2>;
	.reg .b32 	%r<6>;
	.reg .b32 	%f<4>;
	.reg .b64 	%rd<11>;

	ld.param.u64 	%rd1, [_Z9naive_addPKfS0_Pfi_param_0];
	ld.param.u64 	%rd2, [_Z9naive_addPKfS0_Pfi_param_1];
	ld.param.u64 	%rd3, [_Z9naive_addPKfS0_Pfi_param_2];
	ld.param.u32 	%r2, [_Z9naive_addPKfS0_Pfi_param_3];
	mov.u32 	%r3, %ctaid.x;
	mov.u32 	%r4, %ntid.x;
	mov.u32 	%r5, %tid.x;
	mad.lo.s32 	%r1, %r3, %r4, %r5;
	setp.ge.s32 	%p1, %r1, %r2;
	@%p1 bra 	$L__BB0_2;
	cvta.to.global.u64 	%rd4, %rd1;
	cvta.to.global.u64 	%rd5, %rd2;
	cvta.to.global.u64 	%rd6, %rd3;
	mul.wide.s32 	%rd7, %r1, 4;
	add.s64 	%rd8, %rd4, %rd7;
	ld.global.f32 	%f1, [%rd8];
	add.s64 	%rd9, %rd5, %rd7;
	ld.global.f32 	%f2, [%rd9];
	add.f32 	%f3, %f1, %f2;
	add.s64 	%rd10, %rd6, %rd7;
	st.global.f32 	[%rd10], %f3;
$L__BB0_2:
	ret;

}
	// .globl	_Z10tiled_gemmPKfS0_Pfiii
.visible .entry _Z10tiled_gemmPKfS0_Pfiii(
	.param .u64 .ptr .align 1 _Z10tiled_gemmPKfS0_Pfiii_param_0,
	.param .u64 .ptr .align 1 _Z10tiled_gemmPKfS0_Pfiii_param_1,
	.param .u64 .ptr .align 1 _Z10tiled_gemmPKfS0_Pfiii_param_2,
	.param .u32 _Z10tiled_gemmPKfS0_Pfiii_param_3,
	.param .u32 _Z10tiled_gemmPKfS0_Pfiii_param_4,
	.param .u32 _Z10tiled_gemmPKfS0_Pfiii_param_5
)
{
	.reg .pred 	%p<26>;
	.reg .b32 	%r<70>;
	.reg .b32 	%f<181>;
	.reg .b64 	%rd<21>;
	// demoted variable
	.shared .align 4 .b8 _ZZ10tiled_gemmPKfS0_PfiiiE2As[1024];
	// demoted variable
	.shared .align 4 .b8 _ZZ10tiled_gemmPKfS0_PfiiiE2Bs[1024];
	ld.param.u64 	%rd4, [_Z10tiled_gemmPKfS0_Pfiii_param_0];
	ld.param.u64 	%rd5, [_Z10tiled_gemmPKfS0_Pfiii_param_1];
	ld.param.u64 	%rd3, [_Z10tiled_gemmPKfS0_Pfiii_param_2];
	ld.param.u32 	%r35, [_Z10tiled_gemmPKfS0_Pfiii_param_3];
	ld.param.u32 	%r36, [_Z10tiled_gemmPKfS0_Pfiii_param_4];
	ld.param.u32 	%r37, [_Z10tiled_gemmPKfS0_Pfiii_param_5];
	cvta.to.global.u64 	%rd1, %rd5;
	cvta.to.global.u64 	%rd2, %rd4;
	mov.u32 	%r38, %ctaid.y;
	shl.b32 	%r39, %r38, 4;
	mov.u32 	%r1, %tid.y;
	add.s32 	%r2, %r39, %r1;
	mov.u32 	%r40, %ctaid.x;
	shl.b32 	%r3, %r40, 4;
	mov.u32 	%r4, %tid.x;
	add.s32 	%r5, %r3, %r4;
	setp.lt.s32 	%p1, %r37, 1;
	mov.f32 	%f180, 0f00000000;
	@%p1 bra 	$L__BB1_19;
	shl.b32 	%r42, %r1, 6;
	mov.u32 	%r43, _ZZ10tiled_gemmPKfS0_PfiiiE2As;
	add.s32 	%r6, %r43, %r42;
	shl.b32 	%r44, %r4, 2;
	add.s32 	%r7, %r6, %r44;
	mul.lo.s32 	%r8, %r37, %r2;
	mov.u32 	%r45, _ZZ10tiled_gemmPKfS0_PfiiiE2Bs;
	add.s32 	%r10, %r45, %r44;
	add.s32 	%r9, %r10, %r42;
	add.s32 	%r11, %r37, -1;
	setp.lt.u32 	%p2, %r37, 17;
	mov.f32 	%f180, 0f00000000;
	mov.b32 	%r69, 0;
	@%p2 bra 	$L__BB1_13;
	shr.u32 	%r47, %r11, 4;
	add.s32 	%r48, %r47, 1;
	add.s32 	%r49, %r1, 16;
	mad.lo.s32 	%r50, %r36, %r49, %r4;
	add.s32 	%r66, %r50, %r3;
	shl.b32 	%r13, %r36, 5;
	mad.lo.s32 	%r51, %r1, %r36, %r4;
	add.s32 	%r65, %r51, %r3;
	add.s32 	%r63, %r4, %r8;
	and.b32  	%r52, %r48, 536870910;
	neg.s32 	%r62, %r52;
	mov.f32 	%f180, 0f00000000;
	mov.b32 	%r68, 16;
	mov.u32 	%r64, %r4;
	mov.u32 	%r67, %r1;
$L__BB1_3:
	setp.ge.s32 	%p3, %r2, %r35;
	setp.ge.u32 	%p4, %r64, %r37;
	mov.f32 	%f172, 0f00000000;
	or.pred  	%p5, %p3, %p4;
	@%p5 bra 	$L__BB1_5;
	mul.wide.u32 	%rd6, %r63, 4;
	add.s64 	%rd7, %rd2, %rd6;
	ld.global.nc.f32 	%f172, [%rd7];
$L__BB1_5:
	setp.ge.s32 	%p6, %r5, %r36;
	st.shared.f32 	[%r7], %f172;
	setp.ge.u32 	%p7, %r67, %r37;
	mov.f32 	%f173, 0f00000000;
	or.pred  	%p8, %p6, %p7;
	@%p8 bra 	$L__BB1_7;
	mul.wide.u32 	%rd8, %r65, 4;
	add.s64 	%rd9, %rd1, %rd8;
	ld.global.nc.f32 	%f173, [%rd9];
$L__BB1_7:
	st.shared.f32 	[%r9], %f173;
	bar.sync 	0;
	ld.shared.f32 	%f27, [%r6];
	ld.shared.f32 	%f28, [%r10];
	fma.rn.f32 	%f29, %f27, %f28, %f180;
	ld.shared.f32 	%f30, [%r6+4];
	ld.shared.f32 	%f31, [%r10+64];
	fma.rn.f32 	%f32, %f30, %f31, %f29;
	ld.shared.f32 	%f33, [%r6+8];
	ld.shared.f32 	%f34, [%r10+128];
	fma.rn.f32 	%f35, %f33, %f34, %f32;
	ld.shared.f32 	%f36, [%r6+12];
	ld.shared.f32 	%f37, [%r10+192];
	fma.rn.f32 	%f38, %f36, %f37, %f35;
	ld.shared.f32 	%f39, [%r6+16];
	ld.shared.f32 	%f40, [%r10+256];
	fma.rn.f32 	%f41, %f39, %f40, %f38;
	ld.shared.f32 	%f42, [%r6+20];
	ld.shared.f32 	%f43, [%r10+320];
	fma.rn.f32 	%f44, %f42, %f43, %f41;
	ld.shared.f32 	%f45, [%r6+24];
	ld.shared.f32 	%f46, [%r10+384];
	fma.rn.f32 	%f47, %f45, %f46, %f44;
	ld.shared.f32 	%f48, [%r6+28];
	ld.shared.f32 	%f49, [%r10+448];
	fma.rn.f32 	%f50, %f48, %f49, %f47;
	ld.shared.f32 	%f51, [%r6+32];
	ld.shared.f32 	%f52, [%r10+512];
	fma.rn.f32 	%f53, %f51, %f52, %f50;
	ld.shared.f32 	%f54, [%r6+36];
	ld.shared.f32 	%f55, [%r10+576];
	fma.rn.f32 	%f56, %f54, %f55, %f53;
	ld.shared.f32 	%f57, [%r6+40];
	ld.shared.f32 	%f58, [%r10+640];
	fma.rn.f32 	%f59, %f57, %f58, %f56;
	ld.shared.f32 	%f60, [%r6+44];
	ld.shared.f32 	%f61, [%r10+704];
	fma.rn.f32 	%f62, %f60, %f61, %f59;
	ld.shared.f32 	%f63, [%r6+48];
	ld.shared.f32 	%f64, [%r10+768];
	fma.rn.f32 	%f65, %f63, %f64, %f62;
	ld.shared.f32 	%f66, [%r6+52];
	ld.shared.f32 	%f67, [%r10+832];
	fma.rn.f32 	%f68, %f66, %f67, %f65;
	ld.shared.f32 	%f69, [%r6+56];
	ld.shared.f32 	%f70, [%r10+896];
	fma.rn.f32 	%f71, %f69, %f70, %f68;
	ld.shared.f32 	%f72, [%r6+60];
	ld.shared.f32 	%f73, [%r10+960];
	fma.rn.f32 	%f6, %f72, %f73, %f71;
	bar.sync 	0;
	add.s32 	%r53, %r64, 16;
	setp.ge.u32 	%p10, %r53, %r37;
	mov.f32 	%f174, 0f00000000;
	or.pred  	%p11, %p3, %p10;
	@%p11 bra 	$L__BB1_9;
	add.s32 	%r54, %r63, 16;
	mul.wide.u32 	%rd10, %r54, 4;
	add.s64 	%rd11, %rd2, %rd10;
	ld.global.nc.f32 	%f174, [%rd11];
$L__BB1_9:
	st.shared.f32 	[%r7], %f174;
	add.s32 	%r55, %r67, 16;
	setp.ge.u32 	%p13, %r55, %r37;
	mov.f32 	%f175, 0f00000000;
	or.pred  	%p14, %p6, %p13;
	@%p14 bra 	$L__BB1_11;
	mul.wide.u32 	%rd12, %r66, 4;
	add.s64 	%rd13, %rd1, %rd12;
	ld.global.nc.f32 	%f175, [%rd13];
$L__BB1_11:
	st.shared.f32 	[%r9], %f175;
	bar.sync 	0;
	ld.shared.f32 	%f75, [%r6];
	ld.shared.f32 	%f76, [%r10];
	fma.rn.f32 	%f77, %f75, %f76, %f6;
	ld.shared.f32 	%f78, [%r6+4];
	ld.shared.f32 	%f79, [%r10+64];
	fma.rn.f32 	%f80, %f78, %f79, %f77;
	ld.shared.f32 	%f81, [%r6+8];
	ld.shared.f32 	%f82, [%r10+128];
	fma.rn.f32 	%f83, %f81, %f82, %f80;
	ld.shared.f32 	%f84, [%r6+12];
	ld.shared.f32 	%f85, [%r10+192];
	fma.rn.f32 	%f86, %f84, %f85, %f83;
	ld.shared.f32 	%f87, [%r6+16];
	ld.shared.f32 	%f88, [%r10+256];
	fma.rn.f32 	%f89, %f87, %f88, %f86;
	ld.shared.f32 	%f90, [%r6+20];
	ld.shared.f32 	%f91, [%r10+320];
	fma.rn.f32 	%f92, %f90, %f91, %f89;
	ld.shared.f32 	%f93, [%r6+24];
	ld.shared.f32 	%f94, [%r10+384];
	fma.rn.f32 	%f95, %f93, %f94, %f92;
	ld.shared.f32 	%f96, [%r6+28];
	ld.shared.f32 	%f97, [%r10+448];
	fma.rn.f32 	%f98, %f96, %f97, %f95;
	ld.shared.f32 	%f99, [%r6+32];
	ld.shared.f32 	%f100, [%r10+512];
	fma.rn.f32 	%f101, %f99, %f100, %f98;
	ld.shared.f32 	%f102, [%r6+36];
	ld.shared.f32 	%f103, [%r10+576];
	fma.rn.f32 	%f104, %f102, %f103, %f101;
	ld.shared.f32 	%f105, [%r6+40];
	ld.shared.f32 	%f106, [%r10+640];
	fma.rn.f32 	%f107, %f105, %f106, %f104;
	ld.shared.f32 	%f108, [%r6+44];
	ld.shared.f32 	%f109, [%r10+704];
	fma.rn.f32 	%f110, %f108, %f109, %f107;
	ld.shared.f32 	%f111, [%r6+48];
	ld.shared.f32 	%f112, [%r10+768];
	fma.rn.f32 	%f113, %f111, %f112, %f110;
	ld.shared.f32 	%f114, [%r6+52];
	ld.shared.f32 	%f115, [%r10+832];
	fma.rn.f32 	%f116, %f114, %f115, %f113;
	ld.shared.f32 	%f117, [%r6+56];
	ld.shared.f32 	%f118, [%r10+896];
	fma.rn.f32 	%f119, %f117, %f118, %f116;
	ld.shared.f32 	%f120, [%r6+60];
	ld.shared.f32 	%f121, [%r10+960];
	fma.rn.f32 	%f180, %f120, %f121, %f119;
	bar.sync 	0;
	add.s32 	%r68, %r68, 32;
	add.s32 	%r67, %r67, 32;
	add.s32 	%r66, %r66, %r13;
	add.s32 	%r65, %r65, %r13;
	add.s32 	%r64, %r64, 32;
	add.s32 	%r63, %r63, 32;
	add.s32 	%r62, %r62, 2;
	setp.ne.s32 	%p15, %r62, 0;
	@%p15 bra 	$L__BB1_3;
	add.s32 	%r69, %r68, -16;
$L__BB1_13:
	and.b32  	%r56, %r11, 16;
	setp.ne.s32 	%p16, %r56, 0;
	@%p16 bra 	$L__BB1_19;
	setp.ge.s32 	%p17, %r2, %r35;
	add.s32 	%r33, %r69, %r4;
	setp.ge.u32 	%p18, %r33, %r37;
	mov.f32 	%f178, 0f00000000;
	or.pred  	%p19, %p17, %p18;
	@%p19 bra 	$L__BB1_16;
	add.s32 	%r58, %r33, %r8;
	mul.wide.u32 	%rd14, %r58, 4;
	add.s64 	%rd15, %rd2, %rd14;
	ld.global.nc.f32 	%f178, [%rd15];
$L__BB1_16:
	setp.ge.s32 	%p20, %r5, %r36;
	st.shared.f32 	[%r7], %f178;
	add.s32 	%r34, %r69, %r1;
	setp.ge.u32 	%p21, %r34, %r37;
	mov.f32 	%f179, 0f00000000;
	or.pred  	%p22, %p20, %p21;
	@%p22 bra 	$L__BB1_18;
	mad.lo.s32 	%r60, %r34, %r36, %r5;
	mul.wide.u32 	%rd16, %r60, 4;
	add.s64 	%rd17, %rd1, %rd16;
	ld.global.nc.f32 	%f179, [%rd17];
$L__BB1_18:
	st.shared.f32 	[%r9], %f179;
	bar.sync 	0;
	ld.shared.f32 	%f124, [%r6];
	ld.shared.f32 	%f125, [%r10];
	fma.rn.f32 	%f126, %f124, %f125, %f180;
	ld.shared.f32 	%f127, [%r6+4];
	ld.shared.f32 	%f128, [%r10+64];
	fma.rn.f32 	%f129, %f127, %f128, %f126;
	ld.shared.f32 	%f130, [%r6+8];
	ld.shared.f32 	%f131, [%r10+128];
	fma.rn.f32 	%f132, %f130, %f131, %f129;
	ld.shared.f32 	%f133, [%r6+12];
	ld.shared.f32 	%f134, [%r10+192];
	fma.rn.f32 	%f135, %f133, %f134, %f132;
	ld.shared.f32 	%f136, [%r6+16];
	ld.shared.f32 	%f137, [%r10+256];
	fma.rn.f32 	%f138, %f136, %f137, %f135;
	ld.shared.f32 	%f139, [%r6+20];
	ld.shared.f32 	%f140, [%r10+320];
	fma.rn.f32 	%f141, %f139, %f140, %f138;
	ld.shared.f32 	%f142, [%r6+24];
	ld.shared.f32 	%f143, [%r10+384];
	fma.rn.f32 	%f144, %f142, %f143, %f141;
	ld.shared.f32 	%f145, [%r6+28];
	ld.shared.f32 	%f146, [%r10+448];
	fma.rn.f32 	%f147, %f145, %f146, %f144;
	ld.shared.f32 	%f148, [%r6+32];
	ld.shared.f32 	%f149, [%r10+512];
	fma.rn.f32 	%f150, %f148, %f149, %f147;
	ld.shared.f32 	%f151, [%r6+36];
	ld.shared.f32 	%f152, [%r10+576];
	fma.rn.f32 	%f153, %f151, %f152, %f150;
	ld.shared.f32 	%f154, [%r6+40];
	ld.shared.f32 	%f155, [%r10+640];
	fma.rn.f32 	%f156, %f154, %f155, %f153;
	ld.shared.f32 	%f157, [%r6+44];
	ld.shared.f32 	%f158, [%r10+704];
	fma.rn.f32 	%f159, %f157, %f158, %f156;
	ld.shared.f32 	%f160, [%r6+48];
	ld.shared.f32 	%f161, [%r10+768];
	fma.rn.f32 	%f162, %f160, %f161, %f159;
	ld.shared.f32 	%f163, [%r6+52];
	ld.shared.f32 	%f164, [%r10+832];
	fma.rn.f32 	%f165, %f163, %f164, %f162;
	ld.shared.f32 	%f166, [%r6+56];
	ld.shared.f32 	%f167, [%r10+896];
	fma.rn.f32 	%f168, %f166, %f167, %f165;
	ld.shared.f32 	%f169, [%r6+60];
	ld.shared.f32 	%f170, [%r10+960];
	fma.rn.f32 	%f180, %f169, %f170, %f168;
	bar.sync 	0;
$L__BB1_19:
	setp.ge.s32 	%p23, %r2, %r35;
	setp.ge.s32 	%p24, %r5, %r36;
	or.pred  	%p25, %p23, %p24;
	@%p25 bra 	$L__BB1_21;
	mad.lo.s32 	%r61, %r36, %r2, %r5;
	cvta.to.global.u64 	%rd18, %rd3;
	mul.wide.s32 	%rd19, %r61, 4;
	add.s64 	%rd20, %rd18, %rd19;
	st.global.f32 	[%rd20], %f180;
$L__BB1_21:
	ret;

}
	// .globl	_Z18warp_reduce_kernelPKfPfi
.visible .entry _Z18warp_reduce_kernelPKfPfi(
	.param .u64 .ptr .align 1 _Z18warp_reduce_kernelPKfPfi_param_0,
	.param .u64 .ptr .align 1 _Z18warp_reduce_kernelPKfPfi_param_1,
	.param .u32 _Z18warp_reduce_kernelPKfPfi_param_2
)
{
	.reg .pred 	%p<8>;
	.reg .b32 	%r<16>;
	.reg .b32 	%f<15>;
	.reg .b64 	%rd<9>;

	ld.param.u64 	%rd1, [_Z18warp_reduce_kernelPKfPfi_param_0];
	ld.param.u64 	%rd2, [_Z18warp_reduce_kernelPKfPfi_param_1];
	ld.param.u32 	%r4, [_Z18warp_reduce_kernelPKfPfi_param_2];
	mov.u32 	%r1, %ctaid.x;
	mov.u32 	%r5, %ntid.x;
	mov.u32 	%r2, %tid.x;
	mad.lo.s32 	%r3, %r1, %r5, %r2;
	setp.ge.s32 	%p1, %r3, %r4;
	mov.f32 	%f14, 0f00000000;
	@%p1 bra 	$L__BB2_2;
	cvta.to.global.u64 	%rd3, %rd1;
	mul.wide.s32 	%rd4, %r3, 4;
	add.s64 	%rd5, %rd3, %rd4;
	ld.global.f32 	%f14, [%rd5];
$L__BB2_2:
	mov.b32 	%r6, %f14;
	shfl.sync.down.b32	%r7|%p2, %r6, 16, 31, -1;
	mov.b32 	%f5, %r7;
	add.f32 	%f6, %f14, %f5;
	mov.b32 	%r8, %f6;
	shfl.sync.down.b32	%r9|%p3, %r8, 8, 31, -1;
	mov.b32 	%f7, %r9;
	add.f32 	%f8, %f6, %f7;
	mov.b32 	%r10, %f8;
	shfl.sync.down.b32	%r11|%p4, %r10, 4, 31, -1;
	mov.b32 	%f9, %r11;
	add.f32 	%f10, %f8, %f9;
	mov.b32 	%r12, %f10;
	shfl.sync.down.b32	%r13|%p5, %r12, 2, 31, -1;
	mov.b32 	%f11, %r13;
	add.f32 	%f12, %f10, %f11;
	mov.b32 	%r14, %f12;
	shfl.sync.down.b32	%r15|%p6, %r14, 1, 31, -1;
	mov.b32 	%f13, %r15;
	add.f32 	%f3, %f12, %f13;
	setp.ne.s32 	%p7, %r2, 0;
	@%p7 bra 	$L__BB2_4;
	cvta.to.global.u64 	%rd6, %rd2;
	mul.wide.u32 	%rd7, %r1, 4;
	add.s64 	%rd8, %rd6, %rd7;
	st.global.f32 	[%rd8], %f3;
$L__BB2_4:
	ret;

}
	// .globl	_Z16wmma_gemm_kernelP6__halfS0_Pfiii
.visible .entry _Z16wmma_gemm_kernelP6__halfS0_Pfiii(
	.param .u64 .ptr .align 1 _Z16wmma_gemm_kernelP6__halfS0_Pfiii_param_0,
	.param .u64 .ptr .align 1 _Z16wmma_gemm_kernelP6__halfS0_Pfiii_param_1,
	.param .u64 .ptr .align 1 _Z16wmma_gemm_kernelP6__halfS0_Pfiii_param_2,
	.param .u32 _Z16wmma_gemm_kernelP6__halfS0_Pfiii_param_3,
	.param .u32 _Z16wmma_gemm_kernelP6__halfS0_Pfiii_param_4,
	.param .u32 _Z16wmma_gemm_kernelP6__halfS0_Pfiii_param_5
)
{
	.reg .pred 	%p<39>;
	.reg .b32 	%r<441>;
	.reg .b32 	%f<125>;
	.reg .b64 	%rd<55>;

	ld.param.u64 	%rd11, [_Z16wmma_gemm_kernelP6__halfS0_Pfiii_param_0];
	ld.param.u64 	%rd13, [_Z16wmma_gemm_kernelP6__halfS0_Pfiii_param_1];
	ld.param.u32 	%r253, [_Z16wmma_gemm_kernelP6__halfS0_Pfiii_param_3];
	ld.param.u32 	%r254, [_Z16wmma_gemm_kernelP6__halfS0_Pfiii_param_4];
	ld.param.u32 	%r255, [_Z16wmma_gemm_kernelP6__halfS0_Pfiii_param_5];
	cvta.to.global.u64 	%rd1, %rd13;
	cvta.to.global.u64 	%rd2, %rd11;
	mov.u32 	%r256, %ctaid.x;
	mov.u32 	%r257, %ntid.x;
	mov.u32 	%r1, %tid.x;
	mad.lo.s32 	%r258, %r256, %r257, %r1;
	shr.u32 	%r2, %r258, 5;
	mov.u32 	%r259, %ctaid.y;
	mov.u32 	%r260, %ntid.y;
	mov.u32 	%r3, %tid.y;
	mad.lo.s32 	%r4, %r259, %r260, %r3;
	setp.lt.s32 	%p1, %r255, 1;
	mov.f32 	%f117, 0f00000000;
	mov.f32 	%f118, %f117;
	mov.f32 	%f119, %f117;
	mov.f32 	%f120, %f117;
	mov.f32 	%f121, %f117;
	mov.f32 	%f122, %f117;
	mov.f32 	%f123, %f117;
	mov.f32 	%f124, %f117;
	@%p1 bra 	$L__BB3_28;
	shl.b32 	%r263, %r2, 4;
	add.s32 	%r5, %r263, %r3;
	mul.lo.s32 	%r264, %r255, %r5;
	cvt.u64.u32 	%rd3, %r264;
	shl.b32 	%r265, %r4, 4;
	add.s32 	%r266, %r265, %r1;
	cvt.u64.u32 	%rd4, %r266;
	add.s32 	%r267, %r255, -1;
	shr.u32 	%r268, %r267, 4;
	add.s32 	%r6, %r268, 1;
	setp.lt.u32 	%p2, %r255, 49;
	mov.b32 	%r388, 0;
	mov.f32 	%f117, 0f00000000;
	@%p2 bra 	$L__BB3_21;
	add.s32 	%r271, %r3, 16;
	mul.lo.s32 	%r305, %r254, %r271;
	add.s32 	%r272, %r3, 32;
	mul.lo.s32 	%r304, %r254, %r272;
	add.s32 	%r273, %r3, 48;
	mul.lo.s32 	%r303, %r254, %r273;
	mul.lo.s32 	%r302, %r3, %r254;
	cvt.u64.u32 	%rd14, %r1;
	add.s64 	%rd15, %rd14, %rd3;
	shl.b64 	%rd16, %rd15, 1;
	add.s64 	%rd53, %rd2, %rd16;
	and.b32  	%r274, %r6, 536870908;
	neg.s32 	%r300, %r274;
	mov.f32 	%f117, 0f00000000;
	mov.b32 	%r307, 32;
	mov.u32 	%r301, %r1;
	mov.u32 	%r306, %r3;
	mov.f32 	%f118, %f117;
	mov.f32 	%f119, %f117;
	mov.f32 	%f120, %f117;
	mov.f32 	%f121, %f117;
	mov.f32 	%f122, %f117;
	mov.f32 	%f123, %f117;
	mov.f32 	%f124, %f117;
$L__BB3_3:
	setp.ge.u32 	%p3, %r5, %r253;
	setp.ge.u32 	%p4, %r301, %r255;
	or.pred  	%p5, %p3, %p4;
	@%p5 bra 	$L__BB3_5;
	wmma.load.a.sync.aligned.row.m16n16k16.global.f16 	{%r331, %r330, %r329, %r328, %r327, %r326, %r325, %r324}, [%rd53], %r255;
$L__BB3_5:
	cvt.u32.u64 	%r275, %rd4;
	setp.ge.u32 	%p6, %r275, %r254;
	setp.ge.u32 	%p7, %r306, %r255;
	or.pred  	%p8, %p6, %p7;
	@%p8 bra 	$L__BB3_7;
	cvt.u64.u32 	%rd17, %r302;
	add.s64 	%rd18, %rd17, %rd4;
	shl.b64 	%rd19, %rd18, 1;
	add.s64 	%rd20, %rd1, %rd19;
	wmma.load.b.sync.aligned.col.m16n16k16.global.f16 	{%r339, %r338, %r337, %r336, %r335, %r334, %r333, %r332}, [%rd20], %r254;
$L__BB3_7:
	wmma.mma.sync.aligned.row.col.m16n16k16.f32.f32 {%f9, %f10, %f11, %f12, %f13, %f14, %f15, %f16}, {%r331, %r330, %r329, %r328, %r327, %r326, %r325, %r324}, {%r339, %r338, %r337, %r336, %r335, %r334, %r333, %r332}, {%f124, %f123, %f122, %f121, %f120, %f119, %f118, %f117};
	add.s32 	%r276, %r301, 16;
	setp.ge.u32 	%p10, %r276, %r255;
	or.pred  	%p11, %p3, %p10;
	@%p11 bra 	$L__BB3_9;
	add.s64 	%rd21, %rd53, 32;
	wmma.load.a.sync.aligned.row.m16n16k16.global.f16 	{%r331, %r330, %r329, %r328, %r327, %r326, %r325, %r324}, [%rd21], %r255;
$L__BB3_9:
	cvt.u32.u64 	%r277, %rd4;
	setp.ge.u32 	%p12, %r277, %r254;
	add.s32 	%r278, %r306, 16;
	setp.ge.u32 	%p13, %r278, %r255;
	or.pred  	%p14, %p12, %p13;
	@%p14 bra 	$L__BB3_11;
	cvt.u64.u32 	%rd22, %r305;
	add.s64 	%rd23, %rd22, %rd4;
	shl.b64 	%rd24, %rd23, 1;
	add.s64 	%rd25, %rd1, %rd24;
	wmma.load.b.sync.aligned.col.m16n16k16.global.f16 	{%r339, %r338, %r337, %r336, %r335, %r334, %r333, %r332}, [%rd25], %r254;
$L__BB3_11:
	wmma.mma.sync.aligned.row.col.m16n16k16.f32.f32 {%f17, %f18, %f19, %f20, %f21, %f22, %f23, %f24}, {%r331, %r330, %r329, %r328, %r327, %r326, %r325, %r324}, {%r339, %r338, %r337, %r336, %r335, %r334, %r333, %r332}, {%f9, %f10, %f11, %f12, %f13, %f14, %f15, %f16};
	add.s32 	%r279, %r301, 32;
	setp.ge.u32 	%p16, %r279, %r255;
	or.pred  	%p17, %p3, %p16;
	@%p17 bra 	$L__BB3_13;
	add.s64 	%rd26, %rd53, 64;
	wmma.load.a.sync.aligned.row.m16n16k16.global.f16 	{%r331, %r330, %r329, %r328, %r327, %r326, %r325, %r324}, [%rd26], %r255;
$L__BB3_13:
	cvt.u32.u64 	%r280, %rd4;
	setp.ge.u32 	%p18, %r280, %r254;
	add.s32 	%r281, %r306, 32;
	setp.ge.u32 	%p19, %r281, %r255;
	or.pred  	%p20, %p18, %p19;
	@%p20 bra 	$L__BB3_15;
	cvt.u64.u32 	%rd27, %r304;
	add.s64 	%rd28, %rd27, %rd4;
	shl.b64 	%rd29, %rd28, 1;
	add.s64 	%rd30, %rd1, %rd29;
	wmma.load.b.sync.aligned.col.m16n16k16.global.f16 	{%r339, %r338, %r337, %r336, %r335, %r334, %r333, %r332}, [%rd30], %r254;
$L__BB3_15:
	wmma.mma.sync.aligned.row.col.m16n16k16.f32.f32 {%f25, %f26, %f27, %f28, %f29, %f30, %f31, %f32}, {%r331, %r330, %r329, %r328, %r327, %r326, %r325, %r324}, {%r339, %r338, %r337, %r336, %r335, %r334, %r333, %r332}, {%f17, %f18, %f19, %f20, %f21, %f22, %f23, %f24};
	add.s32 	%r282, %r301, 48;
	setp.ge.u32 	%p22, %r282, %r255;
	or.pred  	%p23, %p3, %p22;
	@%p23 bra 	$L__BB3_17;
	add.s64 	%rd31, %rd53, 96;
	wmma.load.a.sync.aligned.row.m16n16k16.global.f16 	{%r331, %r330, %r329, %r328, %r327, %r326, %r325, %r324}, [%rd31], %r255;
$L__BB3_17:
	cvt.u32.u64 	%r283, %rd4;
	setp.ge.u32 	%p24, %r283, %r254;
	add.s32 	%r284, %r306, 48;
	setp.ge.u32 	%p25, %r284, %r255;
	or.pred  	%p26, %p24, %p25;
	@%p26 bra 	$L__BB3_19;
	cvt.u64.u32 	%rd32, %r303;
	add.s64 	%rd33, %rd32, %rd4;
	shl.b64 	%rd34, %rd33, 1;
	add.s64 	%rd35, %rd1, %rd34;
	wmma.load.b.sync.aligned.col.m16n16k16.global.f16 	{%r339, %r338, %r337, %r336, %r335, %r334, %r333, %r332}, [%rd35], %r254;
$L__BB3_19:
	wmma.mma.sync.aligned.row.col.m16n16k16.f32.f32 {%f124, %f123, %f122, %f121, %f120, %f119, %f118, %f117}, {%r331, %r330, %r329, %r328, %r327, %r326, %r325, %r324}, {%r339, %r338, %r337, %r336, %r335, %r334, %r333, %r332}, {%f25, %f26, %f27, %f28, %f29, %f30, %f31, %f32};
	add.s32 	%r307, %r307, 64;
	add.s32 	%r306, %r306, 64;
	shl.b32 	%r285, %r254, 6;
	add.s32 	%r305, %r305, %r285;
	add.s32 	%r304, %r304, %r285;
	add.s32 	%r303, %r303, %r285;
	add.s32 	%r302, %r302, %r285;
	add.s32 	%r301, %r301, 64;
	add.s64 	%rd53, %rd53, 128;
	add.s32 	%r300, %r300, 4;
	setp.ne.s32 	%p27, %r300, 0;
	@%p27 bra 	$L__BB3_3;
	add.s32 	%r388, %r307, -32;
$L__BB3_21:
	add.s32 	%r286, %r255, -1;
	shr.u32 	%r287, %r286, 4;
	add.s32 	%r288, %r287, 1;
	and.b32  	%r289, %r288, 3;
	setp.eq.s32 	%p28, %r289, 0;
	@%p28 bra 	$L__BB3_28;
	ld.param.u64 	%rd51, [_Z16wmma_gemm_kernelP6__halfS0_Pfiii_param_0];
	add.s32 	%r407, %r3, %r388;
	mul.lo.s32 	%r408, %r254, %r407;
	shl.b32 	%r192, %r254, 4;
	add.s32 	%r406, %r1, %r388;
	cvt.u64.u32 	%rd36, %r406;
	mul.lo.s32 	%r290, %r255, %r5;
	cvt.u64.u32 	%rd37, %r290;
	add.s64 	%rd38, %rd37, %rd36;
	shl.b64 	%rd39, %rd38, 1;
	cvta.to.global.u64 	%rd40, %rd51;
	add.s64 	%rd54, %rd40, %rd39;
	add.s32 	%r291, %r255, -1;
	shr.u32 	%r292, %r291, 4;
	add.s32 	%r293, %r292, 1;
	and.b32  	%r294, %r293, 3;
	neg.s32 	%r405, %r294;
$L__BB3_23:
	.pragma "nounroll";
	setp.ge.u32 	%p29, %r5, %r253;
	setp.ge.u32 	%p30, %r406, %r255;
	or.pred  	%p31, %p29, %p30;
	@%p31 bra 	$L__BB3_25;
	wmma.load.a.sync.aligned.row.m16n16k16.global.f16 	{%r331, %r330, %r329, %r328, %r327, %r326, %r325, %r324}, [%rd54], %r255;
$L__BB3_25:
	cvt.u32.u64 	%r295, %rd4;
	setp.ge.u32 	%p32, %r295, %r254;
	setp.ge.u32 	%p33, %r407, %r255;
	or.pred  	%p34, %p32, %p33;
	@%p34 bra 	$L__BB3_27;
	cvt.u64.u32 	%rd41, %r408;
	add.s64 	%rd42, %rd41, %rd4;
	shl.b64 	%rd43, %rd42, 1;
	add.s64 	%rd44, %rd1, %rd43;
	wmma.load.b.sync.aligned.col.m16n16k16.global.f16 	{%r339, %r338, %r337, %r336, %r335, %r334, %r333, %r332}, [%rd44], %r254;
$L__BB3_27:
	wmma.mma.sync.aligned.row.col.m16n16k16.f32.f32 {%f124, %f123, %f122, %f121, %f120, %f119, %f118, %f117}, {%r331, %r330, %r329, %r328, %r327, %r326, %r325, %r324}, {%r339, %r338, %r337, %r336, %r335, %r334, %r333, %r332}, {%f124, %f123, %f122, %f121, %f120, %f119, %f118, %f117};
	add.s32 	%r408, %r408, %r192;
	add.s32 	%r407, %r407, 16;
	add.s64 	%rd54, %rd54, 32;
	add.s32 	%r406, %r406, 16;
	add.s32 	%r405, %r405, 1;
	setp.ne.s32 	%p35, %r405, 0;
	@%p35 bra 	$L__BB3_23;
$L__BB3_28:
	shl.b32 	%r296, %r2, 4;
	add.s32 	%r251, %r296, %r3;
	setp.ge.u32 	%p36, %r251, %r253;
	shl.b32 	%r297, %r4, 4;
	add.s32 	%r298, %r297, %r1;
	setp.ge.u32 	%p37, %r298, %r254;
	or.pred  	%p38, %p36, %p37;
	@%p38 bra 	$L__BB3_30;
	ld.param.u64 	%rd52, [_Z16wmma_gemm_kernelP6__halfS0_Pfiii_param_2];
	mul.lo.s32 	%r299, %r254, %r251;
	cvt.u64.u32 	%rd45, %r299;
	cvt.u64.u32 	%rd46, %r298;
	add.s64 	%rd47, %rd45, %rd46;
	cvta.to.global.u64 	%rd48, %rd52;
	shl.b64 	%rd49, %rd47, 2;
	add.s64 	%rd50, %rd48, %rd49;
	wmma.store.d.sync.aligned.row.m16n16k16.global.f32 	[%rd50], {%f124, %f123, %f122, %f121, %f120, %f119, %f118, %f117}, %r254;
$L__BB3_30:
	ret;

}
	// .globl	_Z22parallel_reduce_kernelPKfPfi
.visible .entry _Z22parallel_reduce_kernelPKfPfi(
	.param .u64 .ptr .align 1 _Z22parallel_reduce_kernelPKfPfi_param_0,
	.param .u64 .ptr .align 1 _Z22parallel_reduce_kernelPKfPfi_param_1,
	.param .u32 _Z22parallel_reduce_kernelPKfPfi_param_2
)
{
	.reg .pred 	%p<9>;
	.reg .b32 	%r<18>;
	.reg .b32 	%f<11>;
	.reg .b64 	%rd<11>;

	ld.param.u64 	%rd3, [_Z22parallel_reduce_kernelPKfPfi_param_0];
	ld.param.u64 	%rd2, [_Z22parallel_reduce_kernelPKfPfi_param_1];
	ld.param.u32 	%r9, [_Z22parallel_reduce_kernelPKfPfi_param_2];
	cvta.to.global.u64 	%rd1, %rd3;
	mov.u32 	%r1, %tid.x;
	mov.u32 	%r2, %ctaid.x;
	mov.u32 	%r17, %ntid.x;
	mul.lo.s32 	%r10, %r17, %r2;
	shl.b32 	%r11, %r10, 1;
	add.s32 	%r4, %r11, %r1;
	setp.ge.u32 	%p1, %r4, %r9;
	mov.f32 	%f10, 0f00000000;
	@%p1 bra 	$L__BB4_2;
	mul.wide.u32 	%rd4, %r4, 4;
	add.s64 	%rd5, %rd1, %rd4;
	ld.global.nc.f32 	%f10, [%rd5];
$L__BB4_2:
	shl.b32 	%r12, %r1, 2;
	mov.u32 	%r13, sdata;
	add.s32 	%r5, %r13, %r12;
	st.shared.f32 	[%r5], %f10;
	add.s32 	%r6, %r4, %r17;
	setp.ge.u32 	%p2, %r6, %r9;
	@%p2 bra 	$L__BB4_4;
	mul.wide.u32 	%rd6, %r6, 4;
	add.s64 	%rd7, %rd1, %rd6;
	ld.global.nc.f32 	%f4, [%rd7];
	add.f32 	%f5, %f4, %f10;
	st.shared.f32 	[%r5], %f5;
$L__BB4_4:
	bar.sync 	0;
	setp.lt.u32 	%p3, %r17, 2;
	@%p3 bra 	$L__BB4_8;
$L__BB4_5:
	shr.u32 	%r8, %r17, 1;
	setp.ge.u32 	%p4, %r1, %r8;
	add.s32 	%r14, %r8, %r4;
	setp.ge.u32 	%p5, %r14, %r9;
	or.pred  	%p6, %p4, %p5;
	@%p6 bra 	$L__BB4_7;
	shl.b32 	%r15, %r8, 2;
	add.s32 	%r16, %r5, %r15;
	ld.shared.f32 	%f6, [%r16];
	ld.shared.f32 	%f7, [%r5];
	add.f32 	%f8, %f6, %f7;
	st.shared.f32 	[%r5], %f8;
$L__BB4_7:
	bar.sync 	0;
	setp.gt.u32 	%p7, %r17, 3;
	mov.u32 	%r17, %r8;
	@%p7 bra 	$L__BB4_5;
$L__BB4_8:
	setp.ne.s32 	%p8, %r1, 0;
	@%p8 bra 	$L__BB4_10;
	ld.shared.f32 	%f9, [sdata];
	cvta.to.global.u64 	%rd8, %rd2;
	mul.wide.u32 	%rd9, %r2, 4;
	add.s64 	%rd10, %rd8, %rd9;
	st.global.f32 	[%rd10], %f9;
$L__BB4_10:
	ret;

}


// ===== COMPILED SASS (sm_100) =====

	.target	sm_100

	.elftype	@"ET_EXEC"


//--------------------- .note.nv.tkinfo           --------------------------
	.section	.note.nv.tkinfo,"",@"SHT_NOTE"
	.sectionflags	@"SHF_NOTE_NV_TKINFO"
	.tkinfo
        /*0018*/ 	.word	0x00000002
        /*0030*/ 	.string	""
        /*0030*/ 	.string	"ptxas"
        /*0030*/ 	.string	"Cuda compilation tools, release 13.0, V13.0.88"
        /*0030*/ 	.string	"Build cuda_13.0.r13.0/compiler.36424714_0"
        /*0030*/ 	.string	"-arch sm_100 -m 64 "



//--------------------- .note.nv.cuinfo           --------------------------
	.section	.note.nv.cuinfo,"",@"SHT_NOTE"
	.sectionflags	@"SHF_NOTE_NV_CUINFO"
        /*0018*/ 	.short	0x0002
        /*001a*/ 	.short	0x0064
        /*001c*/ 	.short	0x0082
	.zero		2


//--------------------- .nv.info                  --------------------------
	.section	.nv.info,"",@"SHT_CUDA_INFO"
	.align	4


	//----- nvinfo : EIATTR_REGCOUNT
	.align		4
        /*0000*/ 	.byte	0x04, 0x2f
        /*0002*/ 	.short	(.L_1 - .L_0)
	.align		4
.L_0:
        /*0004*/ 	.word	index@(_Z9naive_addPKfS0_Pfi)
        /*0008*/ 	.word	0x0000000c


	//----- nvinfo : EIATTR_FRAME_SIZE
	.align		4
.L_1:
        /*000c*/ 	.byte	0x04, 0x11
        /*000e*/ 	.short	(.L_3 - .L_2)
	.align		4
.L_2:
        /*0010*/ 	.word	index@(_Z9naive_addPKfS0_Pfi)
        /*0014*/ 	.word	0x00000000


	//----- nvinfo : EIATTR_REGCOUNT
	.align		4
.L_3:
        /*0018*/ 	.byte	0x04, 0x2f
        /*001a*/ 	.short	(.L_5 - .L_4)
	.align		4
.L_4:
        /*001c*/ 	.word	index@(_Z10tiled_gemmPKfS0_Pfiii)
        /*0020*/ 	.word	0x00000020


	//----- nvinfo : EIATTR_FRAME_SIZE
	.align		4
.L_5:
        /*0024*/ 	.byte	0x04, 0x11
        /*0026*/ 	.short	(.L_7 - .L_6)
	.align		4
.L_6:
        /*0028*/ 	.word	index@(_Z10tiled_gemmPKfS0_Pfiii)
        /*002c*/ 	.word	0x00000000


	//----- nvinfo : EIATTR_REGCOUNT
	.align		4
.L_7:
        /*0030*/ 	.byte	0x04, 0x2f
        /*0032*/ 	.short	(.L_9 - .L_8)
	.align		4
.L_8:
        /*0034*/ 	.word	index@(_Z18warp_reduce_kernelPKfPfi)
        /*0038*/ 	.word	0x0000000c


	//----- nvinfo : EIATTR_FRAME_SIZE
	.align		4
.L_9:
        /*003c*/ 	.byte	0x04, 0x11
        /*003e*/ 	.short	(.L_11 - .L_10)
	.align		4
.L_10:
        /*0040*/ 	.word	index@(_Z18warp_reduce_kernelPKfPfi)
        /*0044*/ 	.word	0x00000000


	//----- nvinfo : EIATTR_REGCOUNT
	.align		4
.L_11:
        /*0048*/ 	.byte	0x04, 0x2f
        /*004a*/ 	.short	(.L_13 - .L_12)
	.align		4
.L_12:
        /*004c*/ 	.word	index@(_Z16wmma_gemm_kernelP6__halfS0_Pfiii)
        /*0050*/ 	.word	0x00000030


	//----- nvinfo : EIATTR_FRAME_SIZE
	.align		4
.L_13:
        /*0054*/ 	.byte	0x04, 0x11
        /*0056*/ 	.short	(.L_15 - .L_14)
	.align		4
.L_14:
        /*0058*/ 	.word	index@(_Z16wmma_gemm_kernelP6__halfS0_Pfiii)
        /*005c*/ 	.word	0x00000000


	//----- nvinfo : EIATTR_REGCOUNT
	.align		4
.L_15:
        /*0060*/ 	.byte	0x04, 0x2f
        /*0062*/ 	.short	(.L_17 - .L_16)
	.align		4
.L_16:
        /*0064*/ 	.word	index@(_Z22parallel_reduce_kernelPKfPfi)
        /*0068*/ 	.word	0x00000010


	//----- nvinfo : EIATTR_FRAME_SIZE
	.align		4
.L_17:
        /*006c*/ 	.byte	0x04, 0x11
        /*006e*/ 	.short	(.L_19 - .L_18)
	.align		4
.L_18:
        /*0070*/ 	.word	index@(_Z22parallel_reduce_kernelPKfPfi)
        /*0074*/ 	.word	0x00000000


	//----- nvinfo : EIATTR_MIN_STACK_SIZE
	.align		4
.L_19:
        /*0078*/ 	.byte	0x04, 0x12
        /*007a*/ 	.short	(.L_21 - .L_20)
	.align		4
.L_20:
        /*007c*/ 	.word	index@(_Z22parallel_reduce_kernelPKfPfi)
        /*0080*/ 	.word	0x00000000


	//----- nvinfo : EIATTR_MIN_STACK_SIZE
	.align		4
.L_21:
        /*0084*/ 	.byte	0x04, 0x12
        /*0086*/ 	.short	(.L_23 - .L_22)
	.align		4
.L_22:
        /*0088*/ 	.word	index@(_Z16wmma_gemm_kernelP6__halfS0_Pfiii)
        /*008c*/ 	.word	0x00000000


	//----- nvinfo : EIATTR_MIN_STACK_SIZE
	.align		4
.L_23:
        /*0090*/ 	.byte	0x04, 0x12
        /*0092*/ 	.short	(.L_25 - .L_24)
	.align		4
.L_24:
        /*0094*/ 	.word	index@(_Z18warp_reduce_kernelPKfPfi)
        /*0098*/ 	.word	0x00000000


	//----- nvinfo : EIATTR_MIN_STACK_SIZE
	.align		4
.L_25:
        /*009c*/ 	.byte	0x04, 0x12
        /*009e*/ 	.short	(.L_27 - .L_26)
	.align		4
.L_26:
        /*00a0*/ 	.word	index@(_Z10tiled_gemmPKfS0_Pfiii)
        /*00a4*/ 	.word	0x00000000


	//----- nvinfo : EIATTR_MIN_STACK_SIZE
	.align		4
.L_27:
        /*00a8*/ 	.byte	0x04, 0x12
        /*00aa*/ 	.short	(.L_29 - .L_28)
	.align		4
.L_28:
        /*00ac*/ 	.word	index@(_Z9naive_addPKfS0_Pfi)
        /*00b0*/ 	.word	0x00000000
.L_29:


//--------------------- .nv.compat                --------------------------
	.section	.nv.compat,"",@"SHT_CUDA_COMPAT_INFO"
	.align	4
        /*0000*/ 	.byte	0x02, 0x09, 0x00, 0x00, 0x02, 0x02, 0x01, 0x00, 0x02, 0x05, 0x05, 0x00, 0x03, 0x07, 0x01, 0x01
        /*0010*/ 	.byte	0x02, 0x03, 0x00, 0x00, 0x02, 0x06, 0x01, 0x00, 0x04, 0x0b, 0x08, 0x00, 0x09, 0x00, 0x00, 0x00
        /*0020*/ 	.byte	0x00, 0x00, 0x00, 0x00


//--------------------- .nv.info._Z22parallel_reduce_kernelPKfPfi --------------------------
	.section	.nv.info._Z22parallel_reduce_kernelPKfPfi,"",@"SHT_CUDA_INFO"
	.sectionflags	@""
	.align	4


	//----- nvinfo : EIATTR_CUDA_API_VERSION
	.align		4
        /*0000*/ 	.byte	0x04, 0x37
        /*0002*/ 	.short	(.L_31 - .L_30)
.L_30:
        /*0004*/ 	.word	0x00000082


	//----- nvinfo : EIATTR_KPARAM_INFO
	.align		4
.L_31:
        /*0008*/ 	.byte	0x04, 0x17
        /*000a*/ 	.short	(.L_33 - .L_32)
.L_32:
        /*000c*/ 	.word	0x00000000
        /*0010*/ 	.short	0x0002
        /*0012*/ 	.short	0x0010
        /*0014*/ 	.byte	0x00, 0xf0, 0x11, 0x00


	//----- nvinfo : EIATTR_KPARAM_INFO
	.align		4
.L_33:
        /*0018*/ 	.byte	0x04, 0x17
        /*001a*/ 	.short	(.L_35 - .L_34)
.L_34:
        /*001c*/ 	.word	0x00000000
        /*0020*/ 	.short	0x0001
        /*0022*/ 	.short	0x0008
        /*0024*/ 	.byte	0x00, 0xf5, 0x21, 0x00


	//----- nvinfo : EIATTR_KPARAM_INFO
	.align		4
.L_35:
        /*0028*/ 	.byte	0x04, 0x17
        /*002a*/ 	.short	(.L_37 - .L_36)
.L_36:
        /*002c*/ 	.word	0x00000000
        /*0030*/ 	.short	0x0000
        /*0032*/ 	.short	0x0000
        /*0034*/ 	.byte	0x00, 0xf5, 0x21, 0x00


	//----- nvinfo : EIATTR_SPARSE_MMA_MASK
	.align		4
.L_37:
        /*0038*/ 	.byte	0x03, 0x50
        /*003a*/ 	.short	0x0000


	//----- nvinfo : EIATTR_MAXREG_COUNT
	.align		4
        /*003c*/ 	.byte	0x03, 0x1b
        /*003e*/ 	.short	0x00ff


	//----- nvinfo : EIATTR_NUM_BARRIERS
	.align		4
        /*0040*/ 	.byte	0x02, 0x4c
        /*0042*/ 	.byte	0x01
	.zero		1


	//----- nvinfo : EIATTR_MERCURY_ISA_VERSION
	.align		4
        /*0044*/ 	.byte	0x03, 0x5f
        /*0046*/ 	.short	0x0101


	//----- nvinfo : EIATTR_VRC_CTA_INIT_COUNT
	.align		4
        /*0048*/ 	.byte	0x02, 0x4a
	.zero		1
	.zero		1


	//----- nvinfo : EIATTR_EXIT_INSTR_OFFSETS
	.align		4
        /*004c*/ 	.byte	0x04, 0x1c
        /*004e*/ 	.short	(.L_39 - .L_38)


	//   ....[0]....
.L_38:
        /*0050*/ 	.word	0x000002d0


	//   ....[1]....
        /*0054*/ 	.word	0x00000350


	//----- nvinfo : EIATTR_CBANK_PARAM_SIZE
	.align		4
.L_39:
        /*0058*/ 	.byte	0x03, 0x19
        /*005a*/ 	.short	0x0014


	//----- nvinfo : EIATTR_PARAM_CBANK
	.align		4
        /*005c*/ 	.byte	0x04, 0x0a
        /*005e*/ 	.short	(.L_41 - .L_40)
	.align		4
.L_40:
        /*0060*/ 	.word	index@(.nv.constant0._Z22parallel_reduce_kernelPKfPfi)
        /*0064*/ 	.short	0x0380
        /*0066*/ 	.short	0x0014


	//----- nvinfo : EIATTR_SW_WAR
	.align		4
.L_41:
        /*0068*/ 	.byte	0x04, 0x36
        /*006a*/ 	.short	(.L_43 - .L_42)
.L_42:
        /*006c*/ 	.word	0x00000008
.L_43:


//--------------------- .nv.info._Z16wmma_gemm_kernelP6__halfS0_Pfiii --------------------------
	.section	.nv.info._Z16wmma_gemm_kernelP6__halfS0_Pfiii,"",@"SHT_CUDA_INFO"
	.sectionflags	@""
	.align	4


	//----- nvinfo : EIATTR_CUDA_API_VERSION
	.align		4
        /*0000*/ 	.byte	0x04, 0x37
        /*0002*/ 	.short	(.L_45 - .L_44)
.L_44:
        /*0004*/ 	.word	0x00000082


	//----- nvinfo : EIATTR_KPARAM_INFO
	.align		4
.L_45:
        /*0008*/ 	.byte	0x04, 0x17
        /*000a*/ 	.short	(.L_47 - .L_46)
.L_46:
        /*000c*/ 	.word	0x00000000
        /*0010*/ 	.short	0x0005
        /*0012*/ 	.short	0x0020
        /*0014*/ 	.byte	0x00, 0xf0, 0x11, 0x00


	//----- nvinfo : EIATTR_KPARAM_INFO
	.align		4
.L_47:
        /*0018*/ 	.byte	0x04, 0x17
        /*001a*/ 	.short	(.L_49 - .L_48)
.L_48:
        /*001c*/ 	.word	0x00000000
        /*0020*/ 	.short	0x0004
        /*0022*/ 	.short	0x001c
        /*0024*/ 	.byte	0x00, 0xf0, 0x11, 0x00


	//----- nvinfo : EIATTR_KPARAM_INFO
	.align		4
.L_49:
        /*0028*/ 	.byte	0x04, 0x17
        /*002a*/ 	.short	(.L_51 - .L_50)
.L_50:
        /*002c*/ 	.word	0x00000000
        /*0030*/ 	.short	0x0003
        /*0032*/ 	.short	0x0018
        /*0034*/ 	.byte	0x00, 0xf0, 0x11, 0x00


	//----- nvinfo : EIATTR_KPARAM_INFO
	.align		4
.L_51:
        /*0038*/ 	.byte	0x04, 0x17
        /*003a*/ 	.short	(.L_53 - .L_52)
.L_52:
        /*003c*/ 	.word	0x00000000
        /*0040*/ 	.short	0x0002
        /*0042*/ 	.short	0x0010
        /*0044*/ 	.byte	0x00, 0xf5, 0x21, 0x00


	//----- nvinfo : EIATTR_KPARAM_INFO
	.align		4
.L_53:
        /*0048*/ 	.byte	0x04, 0x17
        /*004a*/ 	.short	(.L_55 - .L_54)
.L_54:
        /*004c*/ 	.word	0x00000000
        /*0050*/ 	.short	0x0001
        /*0052*/ 	.short	0x0008
        /*0054*/ 	.byte	0x00, 0xf5, 0x21, 0x00


	//----- nvinfo : EIATTR_KPARAM_INFO
	.align		4
.L_55:
        /*0058*/ 	.byte	0x04, 0x17
        /*005a*/ 	.short	(.L_57 - .L_56)
.L_56:
        /*005c*/ 	.word	0x00000000
        /*0060*/ 	.short	0x0000
        /*0062*/ 	.short	0x0000
        /*0064*/ 	.byte	0x00, 0xf5, 0x21, 0x00


	//----- nvinfo : EIATTR_SPARSE_MMA_MASK
	.align		4
.L_57:
        /*0068*/ 	.byte	0x03, 0x50
        /*006a*/ 	.short	0x0000


	//----- nvinfo : EIATTR_WMMA_USED
	.align		4
        /*006c*/ 	.byte	0x01, 0x2b
	.zero		2


	//----- nvinfo : EIATTR_MAXREG_COUNT
	.align		4
        /*0070*/ 	.byte	0x03, 0x1b
        /*0072*/ 	.short	0x00ff


	//----- nvinfo : EIATTR_MERCURY_ISA_VERSION
	.align		4
        /*0074*/ 	.byte	0x03, 0x5f
        /*0076*/ 	.short	0x0101


	//----- nvinfo : EIATTR_VRC_CTA_INIT_COUNT
	.align		4
        /*0078*/ 	.byte	0x02, 0x4a
	.zero		1
	.zero		1


	//----- nvinfo : EIATTR_EXIT_INSTR_OFFSETS
	.align		4
        /*007c*/ 	.byte	0x04, 0x1c
        /*007e*/ 	.short	(.L_59 - .L_58)


	//   ....[0]....
.L_58:
        /*0080*/ 	.word	0x000012b0


	//   ....[1]....
        /*0084*/ 	.word	0x000013f0


	//----- nvinfo : EIATTR_CBANK_PARAM_SIZE
	.align		4
.L_59:
        /*0088*/ 	.byte	0x03, 0x19
        /*008a*/ 	.short	0x0024


	//----- nvinfo : EIATTR_PARAM_CBANK
	.align		4
        /*008c*/ 	.byte	0x04, 0x0a
        /*008e*/ 	.short	(.L_61 - .L_60)
	.align		4
.L_60:
        /*0090*/ 	.word	index@(.nv.constant0._Z16wmma_gemm_kernelP6__halfS0_Pfiii)
        /*0094*/ 	.short	0x0380
        /*0096*/ 	.short	0x0024


	//----- nvinfo : EIATTR_SW_WAR
	.align		4
.L_61:
        /*0098*/ 	.byte	0x04, 0x36
        /*009a*/ 	.short	(.L_63 - .L_62)
.L_62:
        /*009c*/ 	.word	0x00000008
.L_63:


//--------------------- .nv.info._Z18warp_reduce_kernelPKfPfi --------------------------
	.section	.nv.info._Z18warp_reduce_kernelPKfPfi,"",@"SHT_CUDA_INFO"
	.sectionflags	@""
	.align	4


	//----- nvinfo : EIATTR_CUDA_API_VERSION
	.align		4
        /*0000*/ 	.byte	0x04, 0x37
        /*0002*/ 	.short	(.L_65 - .L_64)
.L_64:
        /*0004*/ 	.word	0x00000082


	//----- nvinfo : EIATTR_KPARAM_INFO
	.align		4
.L_65:
        /*0008*/ 	.byte	0x04, 0x17
        /*000a*/ 	.short	(.L_67 - .L_66)
.L_66:
        /*000c*/ 	.word	0x00000000
        /*0010*/ 	.short	0x0002
        /*0012*/ 	.short	0x0010
        /*0014*/ 	.byte	0x00, 0xf0, 0x11, 0x00


	//----- nvinfo : EIATTR_KPARAM_INFO
	.align		4
.L_67:
        /*0018*/ 	.byte	0x04, 0x17
        /*001a*/ 	.short	(.L_69 - .L_68)
.L_68:
        /*001c*/ 	.word	0x00000000
        /*0020*/ 	.short	0x0001
        /*0022*/ 	.short	0x0008
        /*0024*/ 	.byte	0x00, 0xf5, 0x21, 0x00


	//----- nvinfo : EIATTR_KPARAM_INFO
	.align		4
.L_69:
        /*0028*/ 	.byte	0x04, 0x17
        /*002a*/ 	.short	(.L_71 - .L_70)
.L_70:
        /*002c*/ 	.word	0x00000000
        /*0030*/ 	.short	0x0000
        /*0032*/ 	.short	0x0000
        /*0034*/ 	.byte	0x00, 0xf5, 0x21, 0x00


	//----- nvinfo : EIATTR_SPARSE_MMA_MASK
	.align		4
.L_71:
        /*0038*/ 	.byte	0x03, 0x50
        /*003a*/ 	.short	0x0000


	//----- nvinfo : EIATTR_MAXREG_COUNT
	.align		4
        /*003c*/ 	.byte	0x03, 0x1b
        /*003e*/ 	.short	0x00ff


	//----- nvinfo : EIATTR_MERCURY_ISA_VERSION
	.align		4
        /*0040*/ 	.byte	0x03, 0x5f
        /*0042*/ 	.short	0x0101


	//----- nvinfo : EIATTR_COOP_GROUP_MASK_REGIDS
	.align		4
        /*0044*/ 	.byte	0x04, 0x29
        /*0046*/ 	.short	(.L_73 - .L_72)


	//   ....[0]....
.L_72:
        /*0048*/ 	.word	0xffffffff


	//   ....[1]....
        /*004c*/ 	.word	0xffffffff


	//   ....[2]....
        /*0050*/ 	.word	0xffffffff


	//   ....[3]....
        /*0054*/ 	.word	0xffffffff


	//   ....[4]....
        /*0058*/ 	.word	0xffffffff


	//----- nvinfo : EIATTR_COOP_GROUP_INSTR_OFFSETS
	.align		4
.L_73:
        /*005c*/ 	.byte	0x04, 0x28
        /*005e*/ 	.short	(.L_75 - .L_74)


	//   ....[0]....
.L_74:
        /*0060*/ 	.word	0x000000f0


	//   ....[1]....
        /*0064*/ 	.word	0x00000120


	//   ....[2]....
        /*0068*/ 	.word	0x00000140


	//   ....[3]....
        /*006c*/ 	.word	0x00000160


	//   ....[4]....
        /*0070*/ 	.word	0x00000180


	//----- nvinfo : EIATTR_VRC_CTA_INIT_COUNT
	.align		4
.L_75:
        /*0074*/ 	.byte	0x02, 0x4a
	.zero		1
	.zero		1


	//----- nvinfo : EIATTR_EXIT_INSTR_OFFSETS
	.align		4
        /*0078*/ 	.byte	0x04, 0x1c
        /*007a*/ 	.short	(.L_77 - .L_76)


	//   ....[0]....
.L_76:
        /*007c*/ 	.word	0x00000190


	//   ....[1]....
        /*0080*/ 	.word	0x000001e0


	//----- nvinfo : EIATTR_CRS_STACK_SIZE
	.align		4
.L_77:
        /*0084*/ 	.byte	0x04, 0x1e
        /*0086*/ 	.short	(.L_79 - .L_78)
.L_78:
        /*0088*/ 	.word	0x00000000


	//----- nvinfo : EIATTR_CBANK_PARAM_SIZE
	.align		4
.L_79:
        /*008c*/ 	.byte	0x03, 0x19
        /*008e*/ 	.short	0x0014


	//----- nvinfo : EIATTR_PARAM_CBANK
	.align		4
        /*0090*/ 	.byte	0x04, 0x0a
        /*0092*/ 	.short	(.L_81 - .L_80)
	.align		4
.L_80:
        /*0094*/ 	.word	index@(.nv.constant0._Z18warp_reduce_kernelPKfPfi)
        /*0098*/ 	.short	0x0380
        /*009a*/ 	.short	0x0014


	//----- nvinfo : EIATTR_SW_WAR
	.align		4
.L_81:
        /*009c*/ 	.byte	0x04, 0x36
        /*009e*/ 	.short	(.L_83 - .L_82)
.L_82:
        /*00a0*/ 	.word	0x00000008
.L_83:


//--------------------- .nv.info._Z10tiled_gemmPKfS0_Pfiii --------------------------
	.section	.nv.info._Z10tiled_gemmPKfS0_Pfiii,"",@"SHT_CUDA_INFO"
	.sectionflags	@""
	.align	4


	//----- nvinfo : EIATTR_CUDA_API_VERSION
	.align		4
        /*0000*/ 	.byte	0x04, 0x37
        /*0002*/ 	.short	(.L_85 - .L_84)
.L_84:
        /*0004*/ 	.word	0x00000082


	//----- nvinfo : EIATTR_KPARAM_INFO
	.align		4
.L_85:
        /*0008*/ 	.byte	0x04, 0x17
        /*000a*/ 	.short	(.L_87 - .L_86)
.L_86:
        /*000c*/ 	.word	0x00000000
        /*0010*/ 	.short	0x0005
        /*0012*/ 	.short	0x0020
        /*0014*/ 	.byte	0x00, 0xf0, 0x11, 0x00


	//----- nvinfo : EIATTR_KPARAM_INFO
	.align		4
.L_87:
        /*0018*/ 	.byte	0x04, 0x17
        /*001a*/ 	.short	(.L_89 - .L_88)
.L_88:
        /*001c*/ 	.word	0x00000000
        /*0020*/ 	.short	0x0004
        /*0022*/ 	.short	0x001c
        /*0024*/ 	.byte	0x00, 0xf0, 0x11, 0x00


	//----- nvinfo : EIATTR_KPARAM_INFO
	.align		4
.L_89:
        /*0028*/ 	.byte	0x04, 0x17
        /*002a*/ 	.short	(.L_91 - .L_90)
.L_90:
        /*002c*/ 	.word	0x00000000
        /*0030*/ 	.short	0x0003
        /*0032*/ 	.short	0x0018
        /*0034*/ 	.byte	0x00, 0xf0, 0x11, 0x00


	//----- nvinfo : EIATTR_KPARAM_INFO
	.align		4
.L_91:
        /*0038*/ 	.byte	0x04, 0x17
        /*003a*/ 	.short	(.L_93 - .L_92)
.L_92:
        /*003c*/ 	.word	0x00000000
        /*0040*/ 	.short	0x0002
        /*0042*/ 	.short	0x0010
        /*0044*/ 	.byte	0x00, 0xf5, 0x21, 0x00


	//----- nvinfo : EIATTR_KPARAM_INFO
	.align		4
.L_93:
        /*0048*/ 	.byte	0x04, 0x17
        /*004a*/ 	.short	(.L_95 - .L_94)
.L_94:
        /*004c*/ 	.word	0x00000000
        /*0050*/ 	.short	0x0001
        /*0052*/ 	.short	0x0008
        /*0054*/ 	.byte	0x00, 0xf5, 0x21, 0x00


	//----- nvinfo : EIATTR_KPARAM_INFO
	.align		4
.L_95:
        /*0058*/ 	.byte	0x04, 0x17
        /*005a*/ 	.short	(.L_97 - .L_96)
.L_96:
        /*005c*/ 	.word	0x00000000
        /*0060*/ 	.short	0x0000
        /*0062*/ 	.short	0x0000
        /*0064*/ 	.byte	0x00, 0xf5, 0x21, 0x00


	//----- nvinfo : EIATTR_SPARSE_MMA_MASK
	.align		4
.L_97:
        /*0068*/ 	.byte	0x03, 0x50
        /*006a*/ 	.short	0x0000


	//----- nvinfo : EIATTR_MAXREG_COUNT
	.align		4
        /*006c*/ 	.byte	0x03, 0x1b
        /*006e*/ 	.short	0x00ff


	//----- nvinfo : EIATTR_NUM_BARRIERS
	.align		4
        /*0070*/ 	.byte	0x02, 0x4c
        /*0072*/ 	.byte	0x01
	.zero		1


	//----- nvinfo : EIATTR_MERCURY_ISA_VERSION
	.align		4
        /*0074*/ 	.byte	0x03, 0x5f
        /*0076*/ 	.short	0x0101


	//----- nvinfo : EIATTR_VRC_CTA_INIT_COUNT
	.align		4
        /*0078*/ 	.byte	0x02, 0x4a
	.zero		1
	.zero		1


	//----- nvinfo : EIATTR_EXIT_INSTR_OFFSETS
	.align		4
        /*007c*/ 	.byte	0x04, 0x1c
        /*007e*/ 	.short	(.L_99 - .L_98)


	//   ....[0]....
.L_98:
        /*0080*/ 	.word	0x00000dd0


	//   ....[1]....
        /*0084*/ 	.word	0x00000e20


	//----- nvinfo : EIATTR_CBANK_PARAM_SIZE
	.align		4
.L_99:
        /*0088*/ 	.byte	0x03, 0x19
        /*008a*/ 	.short	0x0024


	//----- nvinfo : EIATTR_PARAM_CBANK
	.align		4
        /*008c*/ 	.byte	0x04, 0x0a
        /*008e*/ 	.short	(.L_101 - .L_100)
	.align		4
.L_100:
        /*0090*/ 	.word	index@(.nv.constant0._Z10tiled_gemmPKfS0_Pfiii)
        /*0094*/ 	.short	0x0380
        /*0096*/ 	.short	0x0024


	//----- nvinfo : EIATTR_SW_WAR
	.align		4
.L_101:
        /*0098*/ 	.byte	0x04, 0x36
        /*009a*/ 	.short	(.L_103 - .L_102)
.L_102:
        /*009c*/ 	.word	0x00000008
.L_103:


//--------------------- .nv.info._Z9naive_addPKfS0_Pfi --------------------------
	.section	.nv.info._Z9naive_addPKfS0_Pfi,"",@"SHT_CUDA_INFO"
	.sectionflags	@""
	.align	4


	//----- nvinfo : EIATTR_CUDA_API_VERSION
	.align		4
        /*0000*/ 	.byte	0x04, 0x37
        /*0002*/ 	.short	(.L_105 - .L_104)
.L_104:
        /*0004*/ 	.word	0x00000082


	//----- nvinfo : EIATTR_KPARAM_INFO
	.align		4
.L_105:
        /*0008*/ 	.byte	0x04, 0x17
        /*000a*/ 	.short	(.L_107 - .L_106)
.L_106:
        /*000c*/ 	.word	0x00000000
        /*0010*/ 	.short	0x0003
        /*0012*/ 	.short	0x0018
        /*0014*/ 	.byte	0x00, 0xf0, 0x11, 0x00


	//----- nvinfo : EIATTR_KPARAM_INFO
	.align		4
.L_107:
        /*0018*/ 	.byte	0x04, 0x17
        /*001a*/ 	.short	(.L_109 - .L_108)
.L_108:
        /*001c*/ 	.word	0x00000000
        /*0020*/ 	.short	0x0002
        /*0022*/ 	.short	0x0010
        /*0024*/ 	.byte	0x00, 0xf5, 0x21, 0x00


	//----- nvinfo : EIATTR_KPARAM_INFO
	.align		4
.L_109:
        /*0028*/ 	.byte	0x04, 0x17
        /*002a*/ 	.short	(.L_111 - .L_110)
.L_110:
        /*002c*/ 	.word	0x00000000
        /*0030*/ 	.short	0x0001
        /*0032*/ 	.short	0x0008
        /*0034*/ 	.byte	0x00, 0xf5, 0x21, 0x00


	//----- nvinfo : EIATTR_KPARAM_INFO
	.align		4
.L_111:
        /*0038*/ 	.byte	0x04, 0x17
        /*003a*/ 	.short	(.L_113 - .L_112)
.L_112:
        /*003c*/ 	.word	0x00000000
        /*0040*/ 	.short	0x0000
        /*0042*/ 	.short	0x0000
        /*0044*/ 	.byte	0x00, 0xf5, 0x21, 0x00


	//----- nvinfo : EIATTR_SPARSE_MMA_MASK
	.align		4
.L_113:
        /*0048*/ 	.byte	0x03, 0x50
        /*004a*/ 	.short	0x0000


	//----- nvinfo : EIATTR_MAXREG_COUNT
	.align		4
        /*004c*/ 	.byte	0x03, 0x1b
        /*004e*/ 	.short	0x00ff


	//----- nvinfo : EIATTR_MERCURY_ISA_VERSION
	.align		4
        /*0050*/ 	.byte	0x03, 0x5f
        /*0052*/ 	.short	0x0101


	//----- nvinfo : EIATTR_VRC_CTA_INIT_COUNT
	.align		4
        /*0054*/ 	.byte	0x02, 0x4a
	.zero		1
	.zero		1


	//----- nvinfo : EIATTR_EXIT_INSTR_OFFSETS
	.align		4
        /*0058*/ 	.byte	0x04, 0x1c
        /*005a*/ 	.short	(.L_115 - .L_114)


	//   ....[0]....
.L_114:
        /*005c*/ 	.word	0x00000070


	//   ....[1]....
        /*0060*/ 	.word	0x00000130


	//----- nvinfo : EIATTR_CBANK_PARAM_SIZE
	.align		4
.L_115:
        /*0064*/ 	.byte	0x03, 0x19
        /*0066*/ 	.short	0x001c


	//----- nvinfo : EIATTR_PARAM_CBANK
	.align		4
        /*0068*/ 	.byte	0x04, 0x0a
        /*006a*/ 	.short	(.L_117 - .L_116)
	.align		4
.L_116:
        /*006c*/ 	.word	index@(.nv.constant0._Z9naive_addPKfS0_Pfi)
        /*0070*/ 	.short	0x0380
        /*0072*/ 	.short	0x001c


	//----- nvinfo : EIATTR_SW_WAR
	.align		4
.L_117:
        /*0074*/ 	.byte	0x04, 0x36
        /*0076*/ 	.short	(.L_119 - .L_118)
.L_118:
        /*0078*/ 	.word	0x00000008
.L_119:


//--------------------- .nv.callgraph             --------------------------
	.section	.nv.callgraph,"",@"SHT_CUDA_CALLGRAPH"
	.align	4
	.sectionentsize	8
	.align		4
        /*0000*/ 	.word	0x00000000
	.align		4
        /*0004*/ 	.word	0xffffffff
	.align		4
        /*0008*/ 	.word	0x00000000
	.align		4
        /*000c*/ 	.word	0xfffffffe
	.align		4
        /*0010*/ 	.word	0x00000000
	.align		4
        /*0014*/ 	.word	0xfffffffd
	.align		4
        /*0018*/ 	.word	0x00000000
	.align		4
        /*001c*/ 	.word	0xfffffffc


//--------------------- .text._Z22parallel_reduce_kernelPKfPfi --------------------------
	.section	.text._Z22parallel_reduce_kernelPKfPfi,"ax",@progbits
	.align	128
        .global         _Z22parallel_reduce_kernelPKfPfi
        .type           _Z22parallel_reduce_kernelPKfPfi,@function
        .size           _Z22parallel_reduce_kernelPKfPfi,(.L_x_16 - _Z22parallel_reduce_kernelPKfPfi)
        .other          _Z22parallel_reduce_kernelPKfPfi,@"STO_CUDA_ENTRY STV_DEFAULT"
_Z22parallel_reduce_kernelPKfPfi:
.text._Z22parallel_reduce_kernelPKfPfi:
[----:B------:R-:W-:Y:S01]  /*0000*/  LDC R1, c[0x0][0x37c] ;  /* 0x0000df00ff017b82 */ /* 0x000fe20000000800 */
[----:B------:R-:W0:Y:S01]  /*0010*/  S2R R11, SR_CTAID.X ;  /* 0x00000000000b7919 */ /* 0x000e220000002500 */
[----:B------:R-:W0:Y:S01]  /*0020*/  LDCU UR4, c[0x0][0x360] ;  /* 0x00006c00ff0477ac */ /* 0x000e220008000800 */
[----:B------:R-:W-:Y:S01]  /*0030*/  IMAD.MOV.U32 R6, RZ, RZ, RZ ;  /* 0x000000ffff067224 */ /* 0x000fe200078e00ff */
[----:B------:R-:W1:Y:S01]  /*0040*/  S2R R9, SR_TID.X ;  /* 0x0000000000097919 */ /* 0x000e620000002100 */
[----:B------:R-:W2:Y:S01]  /*0050*/  LDCU UR5, c[0x0][0x390] ;  /* 0x00007200ff0577ac */ /* 0x000ea20008000800 */
[----:B------:R-:W3:Y:S01]  /*0060*/  LDCU.64 UR6, c[0x0][0x358] ;  /* 0x00006b00ff0677ac */ /* 0x000ee20008000a00 */
[----:B0-----:R-:W-:-:S04]  /*0070*/  IMAD R0, R11, UR4, RZ ;  /* 0x000000040b007c24 */ /* 0x001fc8000f8e02ff */
[----:B-1----:R-:W-:Y:S02]  /*0080*/  IMAD R7, R0, 0x2, R9 ;  /* 0x0000000200077824 */ /* 0x002fe400078e0209 */
[----:B------:R-:W-:-:S03]  /*0090*/  IMAD.U32 R0, RZ, RZ, UR4 ;  /* 0x00000004ff007e24 */ /* 0x000fc6000f8e00ff */
[C---:B--2---:R-:W-:Y:S02]  /*00a0*/  ISETP.GE.U32.AND P0, PT, R7.reuse, UR5, PT ;  /* 0x0000000507007c0c */ /* 0x044fe4000bf06070 */
[----:B------:R-:W-:-:S04]  /*00b0*/  IADD3 R13, PT, PT, R7, R0, RZ ;  /* 0x00000000070d7210 */ /* 0x000fc80007ffe0ff */
[----:B------:R-:W-:-:S07]  /*00c0*/  ISETP.GE.U32.AND P1, PT, R13, UR5, PT ;  /* 0x000000050d007c0c */ /* 0x000fce000bf26070 */
[----:B------:R-:W0:Y:S08]  /*00d0*/  @!P0 LDC.64 R2, c[0x0][0x380] ;  /* 0x0000e000ff028b82 */ /* 0x000e300000000a00 */
[----:B------:R-:W1:Y:S01]  /*00e0*/  @!P1 LDC.64 R4, c[0x0][0x380] ;  /* 0x0000e000ff049b82 */ /* 0x000e620000000a00 */
[----:B0-----:R-:W-:-:S05]  /*00f0*/  @!P0 IMAD.WIDE.U32 R2, R7, 0x4, R2 ;  /* 0x0000000407028825 */ /* 0x001fca00078e0002 */
[----:B---3--:R-:W2:Y:S01]  /*0100*/  @!P0 LDG.E.CONSTANT R6, desc[UR6][R2.64] ;  /* 0x0000000602068981 */ /* 0x008ea2000c1e9900 */
[----:B-1----:R-:W-:-:S06]  /*0110*/  @!P1 IMAD.WIDE.U32 R4, R13, 0x4, R4 ;  /* 0x000000040d049825 */ /* 0x002fcc00078e0004 */
[----:B------:R-:W3:Y:S01]  /*0120*/  @!P1 LDG.E.CONSTANT R5, desc[UR6][R4.64] ;  /* 0x0000000604059981 */ /* 0x000ee2000c1e9900 */
[----:B------:R-:W0:Y:S01]  /*0130*/  S2UR UR5, SR_CgaCtaId ;  /* 0x00000000000579c3 */ /* 0x000e220000008800 */
[----:B------:R-:W-:Y:S01]  /*0140*/  UMOV UR4, 0x400 ;  /* 0x0000040000047882 */ /* 0x000fe20000000000 */
[----:B------:R-:W-:Y:S01]  /*0150*/  ISETP.GE.U32.AND P0, PT, R0, 0x2, PT ;  /* 0x000000020000780c */ /* 0x000fe20003f06070 */
[----:B0-----:R-:W-:Y:S01]  /*0160*/  ULEA UR4, UR5, UR4, 0x18 ;  /* 0x0000000405047291 */ /* 0x001fe2000f8ec0ff */
[----:B--2---:R-:W-:Y:S01]  /*0170*/  MOV R13, R6 ;  /* 0x00000006000d7202 */ /* 0x004fe20000000f00 */
[----:B---3--:R-:W-:-:S04]  /*0180*/  @!P1 FADD R13, R5, R6 ;  /* 0x00000006050d9221 */ /* 0x008fc80000000000 */
[C---:B------:R-:W-:Y:S02]  /*0190*/  LEA R6, R9.reuse, UR4, 0x2 ;  /* 0x0000000409067c11 */ /* 0x040fe4000f8e10ff */
[----:B------:R-:W-:-:S03]  /*01a0*/  ISETP.NE.AND P1, PT, R9, RZ, PT ;  /* 0x000000ff0900720c */ /* 0x000fc60003f25270 */
[----:B------:R0:W-:Y:S01]  /*01b0*/  STS [R6], R13 ;  /* 0x0000000d06007388 */ /* 0x0001e20000000800 */
[----:B------:R-:W-:Y:S06]  /*01c0*/  BAR.SYNC.DEFER_BLOCKING 0x0 ;  /* 0x0000000000007b1d */ /* 0x000fec0000010000 */
[----:B------:R-:W-:Y:S05]  /*01d0*/  @!P0 BRA `(.L_x_0) ;  /* 0x00000000003c8947 */ /* 0x000fea0003800000 */
[----:B------:R-:W1:Y:S01]  /*01e0*/  LDCU UR4, c[0x0][0x390] ;  /* 0x00007200ff0477ac */ /* 0x000e620008000800 */
[----:B------:R-:W-:Y:S01]  /*01f0*/  NOP ;  /* 0x0000000000007918 */ /* 0x000fe20000000000 */
.L_x_1:
[----:B------:R-:W-:-:S05]  /*0200*/  SHF.R.U32.HI R4, RZ, 0x1, R0 ;  /* 0x00000001ff047819 */ /* 0x000fca0000011600 */
[----:B------:R-:W-:-:S05]  /*0210*/  IMAD.IADD R2, R7, 0x1, R4 ;  /* 0x0000000107027824 */ /* 0x000fca00078e0204 */
[----:B-1----:R-:W-:-:S04]  /*0220*/  ISETP.GE.U32.AND P0, PT, R2, UR4, PT ;  /* 0x0000000402007c0c */ /* 0x002fc8000bf06070 */
[----:B------:R-:W-:-:S13]  /*0230*/  ISETP.GE.U32.OR P0, PT, R9, R4, P0 ;  /* 0x000000040900720c */ /* 0x000fda0000706470 */
[----:B------:R-:W-:Y:S01]  /*0240*/  @!P0 LEA R2, R4, R6, 0x2 ;  /* 0x0000000604028211 */ /* 0x000fe200078e10ff */
[----:B------:R-:W-:Y:S05]  /*0250*/  @!P0 LDS R3, [R6] ;  /* 0x0000000006038984 */ /* 0x000fea0000000800 */
[----:B------:R-:W1:Y:S02]  /*0260*/  @!P0 LDS R2, [R2] ;  /* 0x0000000002028984 */ /* 0x000e640000000800 */
[----:B-1----:R-:W-:-:S05]  /*0270*/  @!P0 FADD R3, R2, R3 ;  /* 0x0000000302038221 */ /* 0x002fca0000000000 */
[----:B------:R2:W-:Y:S01]  /*0280*/  @!P0 STS [R6], R3 ;  /* 0x0000000306008388 */ /* 0x0005e20000000800 */
[----:B------:R-:W-:Y:S01]  /*0290*/  BAR.SYNC.DEFER_BLOCKING 0x0 ;  /* 0x0000000000007b1d */ /* 0x000fe20000010000 */
[----:B------:R-:W-:Y:S01]  /*02a0*/  ISETP.GT.U32.AND P0, PT, R0, 0x3, PT ;  /* 0x000000030000780c */ /* 0x000fe20003f04070 */
[----:B------:R-:W-:-:S12]  /*02b0*/  IMAD.MOV.U32 R0, RZ, RZ, R4 ;  /* 0x000000ffff007224 */ /* 0x000fd800078e0004 */
[----:B--2---:R-:W-:Y:S05]  /*02c0*/  @P0 BRA `(.L_x_1) ;  /* 0xfffffffc00cc0947 */ /* 0x004fea000383ffff */
.L_x_0:
[----:B------:R-:W-:Y:S05]  /*02d0*/  @P1 EXIT ;  /* 0x000000000000194d */ /* 0x000fea0003800000 */
[----:B------:R-:W1:Y:S01]  /*02e0*/  S2UR UR5, SR_CgaCtaId ;  /* 0x00000000000579c3 */ /* 0x000e620000008800 */
[----:B------:R-:W-:-:S07]  /*02f0*/  UMOV UR4, 0x400 ;  /* 0x0000040000047882 */ /* 0x000fce0000000000 */
[----:B------:R-:W2:Y:S01]  /*0300*/  LDC.64 R2, c[0x0][0x388] ;  /* 0x0000e200ff027b82 */ /* 0x000ea20000000a00 */
[----:B-1----:R-:W-:Y:S01]  /*0310*/  ULEA UR4, UR5, UR4, 0x18 ;  /* 0x0000000405047291 */ /* 0x002fe2000f8ec0ff */
[----:B--2---:R-:W-:-:S08]  /*0320*/  IMAD.WIDE.U32 R2, R11, 0x4, R2 ;  /* 0x000000040b027825 */ /* 0x004fd000078e0002 */
[----:B------:R-:W1:Y:S04]  /*0330*/  LDS R5, [UR4] ;  /* 0x00000004ff057984 */ /* 0x000e680008000800 */
[----:B-1----:R-:W-:Y:S01]  /*0340*/  STG.E desc[UR6][R2.64], R5 ;  /* 0x0000000502007986 */ /* 0x002fe2000c101906 */
[----:B------:R-:W-:Y:S05]  /*0350*/  EXIT ;  /* 0x000000000000794d */ /* 0x000fea0003800000 */
.L_x_2:
[----:B------:R-:W-:-:S00]  /*0360*/  BRA `(.L_x_2) ;  /* 0xfffffffc00fc7947 */ /* 0x000fc0000383ffff */
[----:B------:R-:W-:-:S00]  /*0370*/  NOP ;  /* 0x0000000000007918 */ /* 0x000fc00000000000 */
        /* <DEDUP_REMOVED lines=8> */
.L_x_16:


//--------------------- .text._Z16wmma_gemm_kernelP6__halfS0_Pfiii --------------------------
	.section	.text._Z16wmma_gemm_kernelP6__halfS0_Pfiii,"ax",@progbits
	.align	128
        .global         _Z16wmma_gemm_kernelP6__halfS0_Pfiii
        .type           _Z16wmma_gemm_kernelP6__halfS0_Pfiii,@function
        .size           _Z16wmma_gemm_kernelP6__halfS0_Pfiii,(.L_x_17 - _Z16wmma_gemm_kernelP6__halfS0_Pfiii)
        .other          _Z16wmma_gemm_kernelP6__halfS0_Pfiii,@"STO_CUDA_ENTRY STV_DEFAULT"
_Z16wmma_gemm_kernelP6__halfS0_Pfiii:
.text._Z16wmma_gemm_kernelP6__halfS0_Pfiii:
[----:B------:R-:W-:Y:S01]  /*0000*/  LDC R1, c[0x0][0x37c] ;  /* 0x0000df00ff017b82 */ /* 0x000fe20000000800 */
[----:B------:R-:W0:Y:S01]  /*0010*/  LDCU UR8, c[0x0][0x3a0] ;  /* 0x00007400ff0877ac */ /* 0x000e220008000800 */
[----:B------:R-:W1:Y:S06]  /*0020*/  S2R R10, SR_TID.X ;  /* 0x00000000000a7919 */ /* 0x000e6c0000002100 */
[----:B------:R-:W1:Y:S01]  /*0030*/  S2UR UR6, SR_CTAID.X ;  /* 0x00000000000679c3 */ /* 0x000e620000002500 */
[----:B------:R-:W-:Y:S01]  /*0040*/  CS2R R18, SRZ ;  /* 0x0000000000127805 */ /* 0x000fe2000001ff00 */
[----:B------:R-:W2:Y:S01]  /*0050*/  LDCU.64 UR4, c[0x0][0x358] ;  /* 0x00006b00ff0477ac */ /* 0x000ea20008000a00 */
[----:B------:R-:W3:Y:S01]  /*0060*/  S2R R0, SR_TID.Y ;  /* 0x0000000000007919 */ /* 0x000ee20000002200 */
[----:B------:R-:W-:-:S02]  /*0070*/  CS2R R16, SRZ ;  /* 0x0000000000107805 */ /* 0x000fc4000001ff00 */
[----:B------:R-:W-:Y:S02]  /*0080*/  CS2R R22, SRZ ;  /* 0x0000000000167805 */ /* 0x000fe4000001ff00 */
[----:B------:R-:W-:Y:S01]  /*0090*/  CS2R R20, SRZ ;  /* 0x0000000000147805 */ /* 0x000fe2000001ff00 */
[----:B------:R-:W1:Y:S08]  /*00a0*/  LDC R31, c[0x0][0x360] ;  /* 0x0000d800ff1f7b82 */ /* 0x000e700000000800 */
[----:B------:R-:W3:Y:S01]  /*00b0*/  S2UR UR7, SR_CTAID.Y ;  /* 0x00000000000779c3 */ /* 0x000ee20000002600 */
[----:B0-----:R-:W-:-:S05]  /*00c0*/  IMAD.U32 R2, RZ, RZ, UR8 ;  /* 0x00000008ff027e24 */ /* 0x001fca000f8e00ff */
[----:B------:R-:W-:Y:S02]  /*00d0*/  ISETP.GE.AND P0, PT, R2, 0x1, PT ;  /* 0x000000010200780c */ /* 0x000fe40003f06270 */
[----:B------:R-:W3:Y:S01]  /*00e0*/  LDC R29, c[0x0][0x364] ;  /* 0x0000d900ff1d7b82 */ /* 0x000ee20000000800 */
[----:B-1----:R-:W-:-:S05]  /*00f0*/  IMAD R31, R31, UR6, R10 ;  /* 0x000000061f1f7c24 */ /* 0x002fca000f8e020a */
[----:B------:R-:W-:Y:S01]  /*0100*/  SHF.R.U32.HI R31, RZ, 0x5, R31 ;  /* 0x00000005ff1f7819 */ /* 0x000fe2000001161f */
[----:B---3--:R-:W-:-:S04]  /*0110*/  IMAD R29, R29, UR7, R0 ;  /* 0x000000071d1d7c24 */ /* 0x008fc8000f8e0200 */
[----:B--2---:R-:W-:Y:S05]  /*0120*/  @!P0 BRA `(.L_x_3) ;  /* 0x00000010004c8947 */ /* 0x004fea0003800000 */
[C---:B------:R-:W-:Y:S01]  /*0130*/  ISETP.GE.U32.AND P0, PT, R2.reuse, 0x31, PT ;  /* 0x000000310200780c */ /* 0x040fe20003f06070 */
[----:B------:R-:W-:Y:S02]  /*0140*/  VIADD R3, R2, 0xffffffff ;  /* 0xffffffff02037836 */ /* 0x000fe40000000000 */
[----:B------:R-:W-:Y:S02]  /*0150*/  IMAD R5, R31, 0x10, R0 ;  /* 0x000000101f057824 */ /* 0x000fe400078e0200 */
[----:B------:R-:W-:Y:S01]  /*0160*/  IMAD R27, R29, 0x10, R10 ;  /* 0x000000101d1b7824 */ /* 0x000fe200078e020a */
[----:B------:R-:W-:Y:S01]  /*0170*/  LEA.HI R6, R3, 0x1, RZ, 0x1c ;  /* 0x0000000103067811 */ /* 0x000fe200078fe0ff */
[----:B------:R-:W-:Y:S02]  /*0180*/  IMAD.MOV.U32 R11, RZ, RZ, RZ ;  /* 0x000000ffff0b7224 */ /* 0x000fe400078e00ff */
[----:B------:R-:W-:-:S04]  /*0190*/  IMAD.MOV.U32 R19, RZ, RZ, RZ ;  /* 0x000000ffff137224 */ /* 0x000fc800078e00ff */
[----:B------:R-:W-:Y:S05]  /*01a0*/  @!P0 BRA `(.L_x_4) ;  /* 0x0000000c001c8947 */ /* 0x000fea0003800000 */
[----:B------:R-:W0:Y:S01]  /*01b0*/  LDCU.64 UR6, c[0x0][0x380] ;  /* 0x00007000ff0677ac */ /* 0x000e220008000a00 */
[----:B------:R-:W-:Y:S01]  /*01c0*/  IMAD R3, R5, R2, RZ ;  /* 0x0000000205037224 */ /* 0x000fe200078e02ff */
[----:B------:R-:W-:Y:S01]  /*01d0*/  LOP3.LUT R6, R6, 0x1ffffffc, RZ, 0xc0, !PT ;  /* 0x1ffffffc06067812 */ /* 0x000fe200078ec0ff */
[C---:B------:R-:W-:Y:S01]  /*01e0*/  VIADD R36, R0.reuse, 0x10 ;  /* 0x0000001000247836 */ /* 0x040fe20000000000 */
[----:B------:R-:W1:Y:S01]  /*01f0*/  LDCU.64 UR8, c[0x0][0x398] ;  /* 0x00007300ff0877ac */ /* 0x000e620008000a00 */
[C---:B------:R-:W-:Y:S01]  /*0200*/  VIADD R32, R0.reuse, 0x20 ;  /* 0x0000002000207836 */ /* 0x040fe20000000000 */
[----:B------:R-:W-:Y:S01]  /*0210*/  IADD3 R4, P0, PT, R3, R10, RZ ;  /* 0x0000000a03047210 */ /* 0x000fe20007f1e0ff */
[----:B------:R-:W-:Y:S01]  /*0220*/  VIADD R30, R0, 0x30 ;  /* 0x00000030001e7836 */ /* 0x000fe20000000000 */
[----:B------:R-:W-:Y:S01]  /*0230*/  CS2R R18, SRZ ;  /* 0x0000000000127805 */ /* 0x000fe2000001ff00 */
[----:B------:R-:W-:Y:S01]  /*0240*/  IMAD.MOV.U32 R24, RZ, RZ, 0x20 ;  /* 0x00000020ff187424 */ /* 0x000fe200078e00ff */
[----:B------:R-:W-:Y:S01]  /*0250*/  CS2R R16, SRZ ;  /* 0x0000000000107805 */ /* 0x000fe2000001ff00 */
[----:B------:R-:W-:Y:S01]  /*0260*/  IMAD.X R7, RZ, RZ, RZ, P0 ;  /* 0x000000ffff077224 */ /* 0x000fe200000e06ff */
[----:B------:R-:W-:Y:S01]  /*0270*/  CS2R R22, SRZ ;  /* 0x0000000000167805 */ /* 0x000fe2000001ff00 */
[----:B------:R-:W-:Y:S01]  /*0280*/  IMAD.MOV.U32 R25, RZ, RZ, R10 ;  /* 0x000000ffff197224 */ /* 0x000fe200078e000a */
[----:B------:R-:W-:Y:S01]  /*0290*/  CS2R R20, SRZ ;  /* 0x0000000000147805 */ /* 0x000fe2000001ff00 */
[----:B------:R-:W-:-:S02]  /*02a0*/  IMAD.MOV.U32 R11, RZ, RZ, R0 ;  /* 0x000000ffff0b7224 */ /* 0x000fc400078e0000 */
[----:B------:R-:W-:Y:S01]  /*02b0*/  IMAD.MOV R26, RZ, RZ, -R6 ;  /* 0x000000ffff1a7224 */ /* 0x000fe200078e0a06 */
[----:B0-----:R-:W-:Y:S01]  /*02c0*/  LEA R3, P0, R4, UR6, 0x1 ;  /* 0x0000000604037c11 */ /* 0x001fe2000f8008ff */
[----:B------:R-:W0:Y:S01]  /*02d0*/  LDCU UR6, c[0x0][0x3a0] ;  /* 0x00007400ff0677ac */ /* 0x000e220008000800 */
[----:B-1----:R-:W-:Y:S01]  /*02e0*/  ISETP.GE.U32.AND P2, PT, R5, UR8, PT ;  /* 0x0000000805007c0c */ /* 0x002fe2000bf46070 */
[----:B------:R-:W-:Y:S01]  /*02f0*/  IMAD R36, R36, UR9, RZ ;  /* 0x0000000924247c24 */ /* 0x000fe2000f8e02ff */
[----:B------:R-:W-:Y:S01]  /*0300*/  LEA.HI.X R4, R4, UR7, R7, 0x1, P0 ;  /* 0x0000000704047c11 */ /* 0x000fe200080f0c07 */
[----:B------:R-:W-:Y:S02]  /*0310*/  IMAD R32, R32, UR9, RZ ;  /* 0x0000000920207c24 */ /* 0x000fe4000f8e02ff */
[----:B------:R-:W-:Y:S02]  /*0320*/  IMAD R30, R30, UR9, RZ ;  /* 0x000000091e1e7c24 */ /* 0x000fe4000f8e02ff */
[----:B------:R-:W-:-:S07]  /*0330*/  IMAD R28, R0, UR9, RZ ;  /* 0x00000009001c7c24 */ /* 0x000fce000f8e02ff */
.L_x_5:
[----:B------:R-:W1:Y:S01]  /*0340*/  LDC R5, c[0x0][0x39c] ;  /* 0x0000e700ff057b82 */ /* 0x000e620000000800 */
[----:B0-----:R-:W-:-:S05]  /*0350*/  IMAD.U32 R2, RZ, RZ, UR6 ;  /* 0x00000006ff027e24 */ /* 0x001fca000f8e00ff */
[-C--:B------:R-:W-:Y:S02]  /*0360*/  ISETP.GE.U32.AND P1, PT, R11, R2.reuse, PT ;  /* 0x000000020b00720c */ /* 0x080fe40003f26070 */
[----:B------:R-:W-:-:S13]  /*0370*/  ISETP.GE.U32.OR P3, PT, R25, R2, P2 ;  /* 0x000000021900720c */ /* 0x000fda0001766470 */
[----:B------:R-:W0:Y:S01]  /*0380*/  @!P3 S2R R39, SR_LANEID ;  /* 0x000000000027b919 */ /* 0x000e220000000000 */
[----:B-1----:R-:W-:-:S13]  /*0390*/  ISETP.GE.U32.OR P1, PT, R27, R5, P1 ;  /* 0x000000051b00720c */ /* 0x002fda0000f26470 */
[----:B------:R-:W1:Y:S01]  /*03a0*/  @!P1 LDC.64 R34, c[0x0][0x388] ;  /* 0x0000e200ff229b82 */ /* 0x000e620000000a00 */
[----:B------:R-:W2:Y:S01]  /*03b0*/  @!P1 S2R R40, SR_LANEID ;  /* 0x0000000000289919 */ /* 0x000ea20000000000 */
[----:B------:R-:W-:Y:S02]  /*03c0*/  @!P1 IADD3 R33, P0, PT, R27, R28, RZ ;  /* 0x0000001c1b219210 */ /* 0x000fe40007f1e0ff */
[----:B------:R-:W-:-:S03]  /*03d0*/  @!P1 SHF.R.U32.HI R41, RZ, 0x1, R5 ;  /* 0x00000001ff299819 */ /* 0x000fc60000011605 */
[----:B------:R-:W-:Y:S01]  /*03e0*/  @!P1 IMAD.X R38, RZ, RZ, RZ, P0 ;  /* 0x000000ffff269224 */ /* 0x000fe200000e06ff */
[C---:B-1----:R-:W-:Y:S02]  /*03f0*/  @!P1 LEA R37, P0, R33.reuse, R34, 0x1 ;  /* 0x0000002221259211 */ /* 0x042fe400078008ff */
[----:B------:R-:W-:Y:S02]  /*0400*/  @!P3 SHF.R.U32.HI R34, RZ, 0x1, R2 ;  /* 0x00000001ff22b819 */ /* 0x000fe40000011602 */
[----:B------:R-:W-:Y:S02]  /*0410*/  @!P1 LEA.HI.X R33, R33, R35, R38, 0x1, P0 ;  /* 0x0000002321219211 */ /* 0x000fe400000f0c26 */
[----:B0-----:R-:W-:Y:S02]  /*0420*/  @!P3 LOP3.LUT R38, R39, 0x3, RZ, 0xc0, !PT ;  /* 0x000000032726b812 */ /* 0x001fe400078ec0ff */
[----:B------:R-:W-:Y:S01]  /*0430*/  @!P3 SHF.R.U32.HI R35, RZ, 0x2, R39 ;  /* 0x00000002ff23b819 */ /* 0x000fe20000011627 */
[----:B------:R-:W-:Y:S01]  /*0440*/  @!P3 IMAD.MOV.U32 R39, RZ, RZ, RZ ;  /* 0x000000ffff27b224 */ /* 0x000fe200078e00ff */
[----:B--2---:R-:W-:-:S03]  /*0450*/  @!P1 SHF.R.U32.HI R42, RZ, 0x2, R40 ;  /* 0x00000002ff2a9819 */ /* 0x004fc60000011628 */
[----:B------:R-:W-:Y:S01]  /*0460*/  @!P3 IMAD.WIDE.U32 R38, R35, R34, R38 ;  /* 0x000000222326b225 */ /* 0x000fe200078e0026 */
[----:B------:R-:W-:-:S03]  /*0470*/  @!P1 LOP3.LUT R34, R40, 0x3, RZ, 0xc0, !PT ;  /* 0x0000000328229812 */ /* 0x000fc600078ec0ff */
[----:B------:R-:W-:Y:S02]  /*0480*/  @!P1 IMAD.MOV.U32 R35, RZ, RZ, RZ ;  /* 0x000000ffff239224 */ /* 0x000fe400078e00ff */
[----:B------:R-:W-:Y:S01]  /*0490*/  @!P1 IMAD.WIDE.U32 R34, R42, R41, R34 ;  /* 0x000000292a229225 */ /* 0x000fe200078e0022 */
[----:B------:R-:W-:-:S04]  /*04a0*/  @!P3 LEA R42, P0, R38, R3, 0x2 ;  /* 0x00000003262ab211 */ /* 0x000fc800078010ff */
[----:B------:R-:W-:Y:S02]  /*04b0*/  @!P3 LEA.HI.X R43, R38, R4, R39, 0x2, P0 ;  /* 0x00000004262bb211 */ /* 0x000fe400000f1427 */
[----:B------:R-:W-:Y:S01]  /*04c0*/  @!P1 LEA R38, P0, R34, R37, 0x2 ;  /* 0x0000002522269211 */ /* 0x000fe200078010ff */
[----:B------:R-:W-:-:S03]  /*04d0*/  @!P3 IMAD.WIDE.U32 R40, R2, 0x10, R42 ;  /* 0x000000100228b825 */ /* 0x000fc600078e002a */
[----:B------:R-:W-:Y:S01]  /*04e0*/  @!P1 LEA.HI.X R39, R34, R33, R35, 0x2, P0 ;  /* 0x0000002122279211 */ /* 0x000fe200000f1423 */
[----:B------:R-:W2:Y:S02]  /*04f0*/  @!P3 LDG.E R12, desc[UR4][R42.64] ;  /* 0x000000042a0cb981 */ /* 0x000ea4000c1e1900 */
[----:B------:R-:W-:Y:S02]  /*0500*/  @!P1 IMAD.WIDE.U32 R44, R5, 0x10, R38 ;  /* 0x00000010052c9825 */ /* 0x000fe400078e0026 */
[----:B------:R-:W2:Y:S04]  /*0510*/  @!P3 LDG.E R14, desc[UR4][R42.64+0x10] ;  /* 0x000010042a0eb981 */ /* 0x000ea8000c1e1900 */
[----:B------:R-:W2:Y:S04]  /*0520*/  @!P3 LDG.E R13, desc[UR4][R40.64] ;  /* 0x00000004280db981 */ /* 0x000ea8000c1e1900 */
[----:B------:R0:W2:Y:S04]  /*0530*/  @!P3 LDG.E R15, desc[UR4][R40.64+0x10] ;  /* 0x00001004280fb981 */ /* 0x0000a8000c1e1900 */
[----:B------:R-:W2:Y:S04]  /*0540*/  @!P1 LDG.E R8, desc[UR4][R38.64] ;  /* 0x0000000426089981 */ /* 0x000ea8000c1e1900 */
[----:B------:R1:W2:Y:S04]  /*0550*/  @!P1 LDG.E R9, desc[UR4][R38.64+0x10] ;  /* 0x0000100426099981 */ /* 0x0002a8000c1e1900 */
[----:B------:R-:W3:Y:S04]  /*0560*/  @!P1 LDG.E R6, desc[UR4][R44.64] ;  /* 0x000000042c069981 */ /* 0x000ee8000c1e1900 */
[----:B------:R4:W3:Y:S01]  /*0570*/  @!P1 LDG.E R7, desc[UR4][R44.64+0x10] ;  /* 0x000010042c079981 */ /* 0x0008e2000c1e1900 */
[----:B------:R-:W-:Y:S01]  /*0580*/  VIADD R35, R11, 0x10 ;  /* 0x000000100b237836 */ /* 0x000fe20000000000 */
[----:B------:R-:W-:Y:S05]  /*0590*/  @!P3 WARPSYNC.ALL ;  /* 0x000000000000b948 */ /* 0x000fea0003800000 */
[----:B------:R-:W-:Y:S01]  /*05a0*/  VIADD R33, R25, 0x10 ;  /* 0x0000001019217836 */ /* 0x000fe20000000000 */
[----:B------:R-:W-:-:S02]  /*05b0*/  ISETP.GE.U32.AND P0, PT, R35, R2, PT ;  /* 0x000000022300720c */ /* 0x000fc40003f06070 */
[----:B------:R-:W-:Y:S05]  /*05c0*/  @!P1 WARPSYNC.ALL ;  /* 0x0000000000009948 */ /* 0x000fea0003800000 */
[----:B------:R-:W-:Y:S02]  /*05d0*/  ISETP.GE.U32.OR P4, PT, R33, R2, P2 ;  /* 0x000000022100720c */ /* 0x000fe40001786470 */
[----:B------:R-:W-:-:S11]  /*05e0*/  ISETP.GE.U32.OR P0, PT, R27, R5, P0 ;  /* 0x000000051b00720c */ /* 0x000fd60000706470 */
[----:B0-----:R-:W0:Y:S02]  /*05f0*/  @!P4 S2R R41, SR_LANEID ;  /* 0x000000000029c919 */ /* 0x001e240000000000 */
[----:B------:R-:W5:Y:S01]  /*0600*/  @!P0 LDC.64 R34, c[0x0][0x388] ;  /* 0x0000e200ff228b82 */ /* 0x000f620000000a00 */
[----:B------:R-:W-:Y:S01]  /*0610*/  @!P0 IADD3 R33, P5, PT, R27, R36, RZ ;  /* 0x000000241b218210 */ /* 0x000fe20007fbe0ff */
[----:B-1----:R-:W1:Y:S04]  /*0620*/  @!P0 S2R R38, SR_LANEID ;  /* 0x0000000000268919 */ /* 0x002e680000000000 */
[----:B------:R-:W-:Y:S01]  /*0630*/  @!P0 IMAD.X R40, RZ, RZ, RZ, P5 ;  /* 0x000000ffff288224 */ /* 0x000fe200028e06ff */
[----:B-----5:R-:W-:Y:S02]  /*0640*/  @!P0 LEA R37, P5, R33, R34, 0x1 ;  /* 0x0000002221258211 */ /* 0x020fe400078a08ff */
[----:B------:R-:W-:-:S02]  /*0650*/  @!P4 SHF.R.U32.HI R34, RZ, 0x1, R2 ;  /* 0x00000001ff22c819 */ /* 0x000fc40000011602 */
[----:B------:R-:W-:Y:S02]  /*0660*/  @!P0 LEA.HI.X R33, R33, R35, R40, 0x1, P5 ;  /* 0x0000002321218211 */ /* 0x000fe400028f0c28 */
[----:B0-----:R-:W-:Y:S02]  /*0670*/  @!P4 LOP3.LUT R40, R41, 0x3, RZ, 0xc0, !PT ;  /* 0x000000032928c812 */ /* 0x001fe400078ec0ff */
[----:B------:R-:W-:Y:S01]  /*0680*/  @!P4 SHF.R.U32.HI R35, RZ, 0x2, R41 ;  /* 0x00000002ff23c819 */ /* 0x000fe20000011629 */
[----:B------:R-:W-:Y:S01]  /*0690*/  @!P4 IMAD.MOV.U32 R41, RZ, RZ, RZ ;  /* 0x000000ffff29c224 */ /* 0x000fe200078e00ff */
[----:B-1----:R-:W-:-:S03]  /*06a0*/  @!P0 SHF.R.U32.HI R39, RZ, 0x2, R38 ;  /* 0x00000002ff278819 */ /* 0x002fc60000011626 */
[----:B------:R-:W-:Y:S01]  /*06b0*/  @!P4 IMAD.WIDE.U32 R40, R35, R34, R40 ;  /* 0x000000222328c225 */ /* 0x000fe200078e0028 */
[----:B------:R-:W-:Y:S02]  /*06c0*/  @!P0 LOP3.LUT R34, R38, 0x3, RZ, 0xc0, !PT ;  /* 0x0000000326228812 */ /* 0x000fe400078ec0ff */
[----:B------:R-:W-:Y:S01]  /*06d0*/  @!P0 SHF.R.U32.HI R38, RZ, 0x1, R5 ;  /* 0x00000001ff268819 */ /* 0x000fe20000011605 */
[----:B------:R-:W-:-:S04]  /*06e0*/  @!P0 IMAD.MOV.U32 R35, RZ, RZ, RZ ;  /* 0x000000ffff238224 */ /* 0x000fc800078e00ff */
[----:B------:R-:W-:Y:S01]  /*06f0*/  @!P0 IMAD.WIDE.U32 R34, R39, R38, R34 ;  /* 0x0000002627228225 */ /* 0x000fe200078e0022 */
[----:B------:R-:W-:-:S04]  /*0700*/  @!P4 LEA R38, P3, R40, R3, 0x2 ;  /* 0x000000032826c211 */ /* 0x000fc800078610ff */
[----:B------:R-:W-:Y:S02]  /*0710*/  @!P4 LEA.HI.X R39, R40, R4, R41, 0x2, P3 ;  /* 0x000000042827c211 */ /* 0x000fe400018f1429 */
[----:B------:R-:W-:-:S04]  /*0720*/  @!P0 LEA R40, P1, R34, R37, 0x2 ;  /* 0x0000002522288211 */ /* 0x000fc800078210ff */
[----:B------:R-:W-:Y:S01]  /*0730*/  @!P0 LEA.HI.X R41, R34, R33, R35, 0x2, P1 ;  /* 0x0000002122298211 */ /* 0x000fe200008f1423 */
[----:B------:R-:W-:-:S04]  /*0740*/  @!P4 IMAD.WIDE.U32 R42, R2, 0x10, R38 ;  /* 0x00000010022ac825 */ /* 0x000fc800078e0026 */
[----:B----4-:R-:W-:Y:S01]  /*0750*/  @!P0 IMAD.WIDE.U32 R44, R5, 0x10, R40 ;  /* 0x00000010052c8825 */ /* 0x010fe200078e0028 */
[C---:B--2---:R-:W-:Y:S01]  /*0760*/  HMMA.16816.F32 R20, R12.reuse, R8, R20 ;  /* 0x000000080c14723c */ /* 0x044fe20000001814 */
[----:B------:R-:W2:Y:S04]  /*0770*/  @!P0 LDG.E R8, desc[UR4][R40.64] ;  /* 0x0000000428088981 */ /* 0x000ea8000c1e1900 */
[----:B------:R-:W2:Y:S03]  /*0780*/  @!P0 LDG.E R9, desc[UR4][R40.64+0x10] ;  /* 0x0000100428098981 */ /* 0x000ea6000c1e1900 */
[----:B---3--:R-:W-:Y:S01]  /*0790*/  HMMA.16816.F32 R16, R12, R6, R16 ;  /* 0x000000060c10723c */ /* 0x008fe20000001810 */
[----:B------:R-:W2:Y:S04]  /*07a0*/  @!P4 LDG.E R12, desc[UR4][R38.64+0x20] ;  /* 0x00002004260cc981 */ /* 0x000ea8000c1e1900 */
[----:B------:R0:W2:Y:S04]  /*07b0*/  @!P4 LDG.E R14, desc[UR4][R38.64+0x30] ;  /* 0x00003004260ec981 */ /* 0x0000a8000c1e1900 */
[----:B------:R-:W2:Y:S04]  /*07c0*/  @!P4 LDG.E R13, desc[UR4][R42.64+0x20] ;  /* 0x000020042a0dc981 */ /* 0x000ea8000c1e1900 */
[----:B------:R1:W2:Y:S04]  /*07d0*/  @!P4 LDG.E R15, desc[UR4][R42.64+0x30] ;  /* 0x000030042a0fc981 */ /* 0x0002a8000c1e1900 */
[----:B------:R-:W3:Y:S04]  /*07e0*/  @!P0 LDG.E R6, desc[UR4][R44.64] ;  /* 0x000000042c068981 */ /* 0x000ee8000c1e1900 */
[----:B------:R4:W3:Y:S01]  /*07f0*/  @!P0 LDG.E R7, desc[UR4][R44.64+0x10] ;  /* 0x000010042c078981 */ /* 0x0008e2000c1e1900 */
[----:B------:R-:W-:-:S02]  /*0800*/  VIADD R35, R11, 0x20 ;  /* 0x000000200b237836 */ /* 0x000fc40000000000 */
[----:B------:R-:W-:-:S03]  /*0810*/  VIADD R33, R25, 0x20 ;  /* 0x0000002019217836 */ /* 0x000fc60000000000 */
[-C--:B------:R-:W-:Y:S02]  /*0820*/  ISETP.GE.U32.AND P1, PT, R35, R2.reuse, PT ;  /* 0x000000022300720c */ /* 0x080fe40003f26070 */
[----:B------:R-:W-:Y:S02]  /*0830*/  ISETP.GE.U32.OR P3, PT, R33, R2, P2 ;  /* 0x000000022100720c */ /* 0x000fe40001766470 */
[----:B------:R-:W-:-:S11]  /*0840*/  ISETP.GE.U32.OR P1, PT, R27, R5, P1 ;  /* 0x000000051b00720c */ /* 0x000fd60000f26470 */
[----:B0-----:R-:W0:Y:S02]  /*0850*/  @!P3 S2R R39, SR_LANEID ;  /* 0x000000000027b919 */ /* 0x001e240000000000 */
[----:B------:R-:W5:Y:S01]  /*0860*/  @!P1 LDC.64 R34, c[0x0][0x388] ;  /* 0x0000e200ff229b82 */ /* 0x000f620000000a00 */
[----:B------:R-:W1:Y:S01]  /*0870*/  @!P1 S2R R38, SR_LANEID ;  /* 0x0000000000269919 */ /* 0x000e620000000000 */
[----:B------:R-:W-:-:S05]  /*0880*/  @!P1 IADD3 R33, P5, PT, R27, R32, RZ ;  /* 0x000000201b219210 */ /* 0x000fca0007fbe0ff */
[----:B------:R-:W-:Y:S02]  /*0890*/  @!P1 IMAD.X R40, RZ, RZ, RZ, P5 ;  /* 0x000000ffff289224 */ /* 0x000fe400028e06ff */
[----:B------:R-:W-:Y:S01]  /*08a0*/  @!P3 IMAD.MOV.U32 R41, RZ, RZ, RZ ;  /* 0x000000ffff29b224 */ /* 0x000fe200078e00ff */
[C---:B-----5:R-:W-:Y:S02]  /*08b0*/  @!P1 LEA R37, P5, R33.reuse, R34, 0x1 ;  /* 0x0000002221259211 */ /* 0x060fe400078a08ff */
[----:B------:R-:W-:Y:S02]  /*08c0*/  @!P3 SHF.R.U32.HI R34, RZ, 0x1, R2 ;  /* 0x00000001ff22b819 */ /* 0x000fe40000011602 */
[----:B------:R-:W-:Y:S02]  /*08d0*/  @!P1 LEA.HI.X R33, R33, R35, R40, 0x1, P5 ;  /* 0x0000002321219211 */ /* 0x000fe400028f0c28 */
[----:B0-----:R-:W-:Y:S02]  /*08e0*/  @!P3 LOP3.LUT R40, R39, 0x3, RZ, 0xc0, !PT ;  /* 0x000000032728b812 */ /* 0x001fe400078ec0ff */
[----:B------:R-:W-:Y:S01]  /*08f0*/  @!P3 SHF.R.U32.HI R39, RZ, 0x2, R39 ;  /* 0x00000002ff27b819 */ /* 0x000fe20000011627 */
[----:B------:R-:W-:-:S04]  /*0900*/  @!P1 IMAD.MOV.U32 R35, RZ, RZ, RZ ;  /* 0x000000ffff239224 */ /* 0x000fc800078e00ff */
[----:B------:R-:W-:Y:S01]  /*0910*/  @!P3 IMAD.WIDE.U32 R40, R39, R34, R40 ;  /* 0x000000222728b225 */ /* 0x000fe200078e0028 */
[----:B-1----:R-:W-:Y:S02]  /*0920*/  @!P1 SHF.R.U32.HI R39, RZ, 0x2, R38 ;  /* 0x00000002ff279819 */ /* 0x002fe40000011626 */
[----:B------:R-:W-:Y:S02]  /*0930*/  @!P1 LOP3.LUT R34, R38, 0x3, RZ, 0xc0, !PT ;  /* 0x0000000326229812 */ /* 0x000fe400078ec0ff */
[----:B------:R-:W-:Y:S01]  /*0940*/  @!P1 SHF.R.U32.HI R38, RZ, 0x1, R5 ;  /* 0x00000001ff269819 */ /* 0x000fe20000011605 */
[----:B------:R-:W-:Y:S05]  /*0950*/  @!P4 WARPSYNC.ALL ;  /* 0x000000000000c948 */ /* 0x000fea0003800000 */
[----:B------:R-:W-:Y:S01]  /*0960*/  @!P1 IMAD.WIDE.U32 R34, R39, R38, R34 ;  /* 0x0000002627229225 */ /* 0x000fe200078e0022 */
[----:B------:R-:W-:-:S02]  /*0970*/  @!P3 LEA R38, P4, R40, R3, 0x2 ;  /* 0x000000032826b211 */ /* 0x000fc400078810ff */
[----:B------:R-:W-:Y:S05]  /*0980*/  @!P0 WARPSYNC.ALL ;  /* 0x0000000000008948 */ /* 0x000fea0003800000 */
        /* <DEDUP_REMOVED lines=14> */
[----:B------:R-:W3:Y:S01]  /*0a70*/  @!P1 LDG.E R7, desc[UR4][R44.64+0x10] ;  /* 0x000010042c079981 */ /* 0x000ee2000c1e1900 */
[----:B------:R-:W-:-:S02]  /*0a80*/  VIADD R35, R11, 0x30 ;  /* 0x000000300b237836 */ /* 0x000fc40000000000 */
[----:B------:R-:W-:-:S03]  /*0a90*/  VIADD R33, R25, 0x30 ;  /* 0x0000003019217836 */ /* 0x000fc60000000000 */
[-C--:B------:R-:W-:Y:S02]  /*0aa0*/  ISETP.GE.U32.AND P0, PT, R35, R2.reuse, PT ;  /* 0x000000022300720c */ /* 0x080fe40003f06070 */
[----:B------:R-:W-:Y:S02]  /*0ab0*/  ISETP.GE.U32.OR P4, PT, R33, R2, P2 ;  /* 0x000000022100720c */ /* 0x000fe40001786470 */
[----:B------:R-:W-:-:S11]  /*0ac0*/  ISETP.GE.U32.OR P0, PT, R27, R5, P0 ;  /* 0x000000051b00720c */ /* 0x000fd60000706470 */
[----:B0-----:R-:W0:Y:S02]  /*0ad0*/  @!P4 S2R R39, SR_LANEID ;  /* 0x000000000027c919 */ /* 0x001e240000000000 */
[----:B------:R-:W4:Y:S01]  /*0ae0*/  @!P0 LDC.64 R34, c[0x0][0x388] ;  /* 0x0000e200ff228b82 */ /* 0x000f220000000a00 */
[----:B------:R-:W5:Y:S01]  /*0af0*/  @!P0 S2R R38, SR_LANEID ;  /* 0x0000000000268919 */ /* 0x000f620000000000 */
[----:B------:R-:W-:-:S05]  /*0b00*/  @!P0 IADD3 R37, P5, PT, R27, R30, RZ ;  /* 0x0000001e1b258210 */ /* 0x000fca0007fbe0ff */
[----:B------:R-:W-:Y:S02]  /*0b10*/  @!P0 IMAD.X R40, RZ, RZ, RZ, P5 ;  /* 0x000000ffff288224 */ /* 0x000fe400028e06ff */
[----:B------:R-:W-:Y:S01]  /*0b20*/  @!P4 IMAD.MOV.U32 R41, RZ, RZ, RZ ;  /* 0x000000ffff29c224 */ /* 0x000fe200078e00ff */
[C---:B----4-:R-:W-:Y:S02]  /*0b30*/  @!P0 LEA R33, P5, R37.reuse, R34, 0x1 ;  /* 0x0000002225218211 */ /* 0x050fe400078a08ff */
[----:B------:R-:W-:Y:S02]  /*0b40*/  @!P4 SHF.R.U32.HI R34, RZ, 0x1, R2 ;  /* 0x00000001ff22c819 */ /* 0x000fe40000011602 */
[----:B------:R-:W-:Y:S02]  /*0b50*/  @!P0 LEA.HI.X R37, R37, R35, R40, 0x1, P5 ;  /* 0x0000002325258211 */ /* 0x000fe400028f0c28 */
[----:B0-----:R-:W-:Y:S02]  /*0b60*/  @!P4 LOP3.LUT R40, R39, 0x3, RZ, 0xc0, !PT ;  /* 0x000000032728c812 */ /* 0x001fe400078ec0ff */
[----:B------:R-:W-:-:S02]  /*0b70*/  @!P4 SHF.R.U32.HI R39, RZ, 0x2, R39 ;  /* 0x00000002ff27c819 */ /* 0x000fc40000011627 */
[----:B-----5:R-:W-:Y:S02]  /*0b80*/  @!P0 SHF.R.U32.HI R35, RZ, 0x2, R38 ;  /* 0x00000002ff238819 */ /* 0x020fe40000011626 */
[----:B------:R-:W-:Y:S01]  /*0b90*/  @!P0 LOP3.LUT R38, R38, 0x3, RZ, 0xc0, !PT ;  /* 0x0000000326268812 */ /* 0x000fe200078ec0ff */
[----:B------:R-:W-:Y:S01]  /*0ba0*/  @!P4 IMAD.WIDE.U32 R40, R39, R34, R40 ;  /* 0x000000222728c225 */ /* 0x000fe200078e0028 */
[----:B------:R-:W-:-:S03]  /*0bb0*/  @!P0 SHF.R.U32.HI R34, RZ, 0x1, R5 ;  /* 0x00000001ff228819 */ /* 0x000fc60000011605 */
[----:B------:R-:W-:Y:S01]  /*0bc0*/  @!P0 IMAD.MOV.U32 R39, RZ, RZ, RZ ;  /* 0x000000ffff278224 */ /* 0x000fe200078e00ff */
[----:B------:R-:W-:Y:S05]  /*0bd0*/  @!P3 WARPSYNC.ALL ;  /* 0x000000000000b948 */ /* 0x000fea0003800000 */
[----:B------:R-:W-:Y:S01]  /*0be0*/  @!P0 IMAD.WIDE.U32 R38, R35, R34, R38 ;  /* 0x0000002223268225 */ /* 0x000fe200078e0026 */
[C---:B------:R-:W-:Y:S02]  /*0bf0*/  @!P4 LEA R34, P3, R40.reuse, R3, 0x2 ;  /* 0x000000032822c211 */ /* 0x040fe400078610ff */
[----:B------:R-:W-:Y:S05]  /*0c00*/  @!P1 WARPSYNC.ALL ;  /* 0x0000000000009948 */ /* 0x000fea0003800000 */
[----:B------:R-:W-:-:S02]  /*0c10*/  @!P4 LEA.HI.X R35, R40, R4, R41, 0x2, P3 ;  /* 0x000000042823c211 */ /* 0x000fc400018f1429 */
[----:B------:R-:W-:-:S04]  /*0c20*/  @!P0 LEA R40, P1, R38, R33, 0x2 ;  /* 0x0000002126288211 */ /* 0x000fc800078210ff */
[----:B------:R-:W-:Y:S01]  /*0c30*/  @!P0 LEA.HI.X R41, R38, R37, R39, 0x2, P1 ;  /* 0x0000002526298211 */ /* 0x000fe200008f1427 */
[----:B------:R-:W-:-:S04]  /*0c40*/  @!P4 IMAD.WIDE.U32 R38, R2, 0x10, R34 ;  /* 0x000000100226c825 */ /* 0x000fc800078e0022 */
[----:B-1----:R-:W-:Y:S01]  /*0c50*/  @!P0 IMAD.WIDE.U32 R42, R5, 0x10, R40 ;  /* 0x00000010052a8825 */ /* 0x002fe200078e0028 */
[C---:B--2---:R-:W-:Y:S01]  /*0c60*/  HMMA.16816.F32 R20, R12.reuse, R8, R20 ;  /* 0x000000080c14723c */ /* 0x044fe20000001814 */
[----:B------:R-:W2:Y:S04]  /*0c70*/  @!P0 LDG.E R8, desc[UR4][R40.64] ;  /* 0x0000000428088981 */ /* 0x000ea8000c1e1900 */
[----:B------:R-:W2:Y:S03]  /*0c80*/  @!P0 LDG.E R9, desc[UR4][R40.64+0x10] ;  /* 0x0000100428098981 */ /* 0x000ea6000c1e1900 */
[----:B---3--:R-:W-:Y:S01]  /*0c90*/  HMMA.16816.F32 R16, R12, R6, R16 ;  /* 0x000000060c10723c */ /* 0x008fe20000001810 */
[----:B------:R-:W2:Y:S04]  /*0ca0*/  @!P4 LDG.E R12, desc[UR4][R34.64+0x60] ;  /* 0x00006004220cc981 */ /* 0x000ea8000c1e1900 */
[----:B------:R-:W2:Y:S04]  /*0cb0*/  @!P4 LDG.E R14, desc[UR4][R34.64+0x70] ;  /* 0x00007004220ec981 */ /* 0x000ea8000c1e1900 */
[----:B------:R-:W2:Y:S04]  /*0cc0*/  @!P4 LDG.E R13, desc[UR4][R38.64+0x60] ;  /* 0x00006004260dc981 */ /* 0x000ea8000c1e1900 */
[----:B------:R-:W2:Y:S04]  /*0cd0*/  @!P4 LDG.E R15, desc[UR4][R38.64+0x70] ;  /* 0x00007004260fc981 */ /* 0x000ea8000c1e1900 */
[----:B------:R-:W3:Y:S04]  /*0ce0*/  @!P0 LDG.E R6, desc[UR4][R42.64] ;  /* 0x000000042a068981 */ /* 0x000ee8000c1e1900 */
[----:B------:R-:W3:Y:S01]  /*0cf0*/  @!P0 LDG.E R7, desc[UR4][R42.64+0x10] ;  /* 0x000010042a078981 */ /* 0x000ee2000c1e1900 */
[----:B------:R-:W-:Y:S01]  /*0d00*/  VIADD R26, R26, 0x4 ;  /* 0x000000041a1a7836 */ /* 0x000fe20000000000 */
[----:B------:R-:W-:Y:S08]  /*0d10*/  @!P4 WARPSYNC.ALL ;  /* 0x000000000000c948 */ /* 0x000ff00003800000 */
[----:B------:R-:W-:Y:S05]  /*0d20*/  @!P0 WARPSYNC.ALL ;  /* 0x0000000000008948 */ /* 0x000fea0003800000 */
[----:B------:R-:W-:-:S02]  /*0d30*/  ISETP.NE.AND P0, PT, R26, RZ, PT ;  /* 0x000000ff1a00720c */ /* 0x000fc40003f05270 */
[----:B------:R-:W-:Y:S01]  /*0d40*/  IADD3 R3, P1, PT, R3, 0x80, RZ ;  /* 0x0000008003037810 */ /* 0x000fe20007f3e0ff */
[C---:B------:R-:W-:Y:S02]  /*0d50*/  IMAD R36, R5.reuse, 0x40, R36 ;  /* 0x0000004005247824 */ /* 0x040fe400078e0224 */
[C---:B------:R-:W-:Y:S02]  /*0d60*/  IMAD R32, R5.reuse, 0x40, R32 ;  /* 0x0000004005207824 */ /* 0x040fe400078e0220 */
[C---:B------:R-:W-:Y:S02]  /*0d70*/  IMAD R30, R5.reuse, 0x40, R30 ;  /* 0x00000040051e7824 */ /* 0x040fe400078e021e */
[----:B------:R-:W-:Y:S02]  /*0d80*/  IMAD R28, R5, 0x40, R28 ;  /* 0x00000040051c7824 */ /* 0x000fe400078e021c */
[----:B------:R-:W-:Y:S02]  /*0d90*/  VIADD R24, R24, 0x40 ;  /* 0x0000004018187836 */ /* 0x000fe40000000000 */
[----:B------:R-:W-:-:S02]  /*0da0*/  VIADD R11, R11, 0x40 ;  /* 0x000000400b0b7836 */ /* 0x000fc40000000000 */
[----:B------:R-:W-:Y:S02]  /*0db0*/  VIADD R25, R25, 0x40 ;  /* 0x0000004019197836 */ /* 0x000fe40000000000 */
[----:B------:R-:W-:Y:S01]  /*0dc0*/  IMAD.X R4, RZ, RZ, R4, P1 ;  /* 0x000000ffff047224 */ /* 0x000fe200008e0604 */
[C---:B--2---:R-:W-:Y:S08]  /*0dd0*/  HMMA.16816.F32 R20, R12.reuse, R8, R20 ;  /* 0x000000080c14723c */ /* 0x044ff00000001814 */
[----:B---3--:R-:W-:Y:S01]  /*0de0*/  HMMA.16816.F32 R16, R12, R6, R16 ;  /* 0x000000060c10723c */ /* 0x008fe20000001810 */
[----:B------:R-:W-:-:S04]  /*0df0*/  NOP ;  /* 0x0000000000007918 */ /* 0x000fc80000000000 */
[----:B------:R-:W-:-:S15]  /*0e00*/  @P0 BRA `(.L_x_5) ;  /* 0xfffffff4004c0947 */ /* 0x000fde000383ffff */
[----:B------:R-:W-:-:S07]  /*0e10*/  VIADD R11, R24, 0xffffffe0 ;  /* 0xffffffe0180b7836 */ /* 0x000fce0000000000 */
.L_x_4:
[----:B------:R-:W-:-:S05]  /*0e20*/  VIADD R3, R2, 0xffffffff ;  /* 0xffffffff02037836 */ /* 0x000fca0000000000 */
[----:B------:R-:W-:-:S04]  /*0e30*/  LEA.HI R3, R3, 0x1, RZ, 0x1c ;  /* 0x0000000103037811 */ /* 0x000fc800078fe0ff */
[----:B------:R-:W-:-:S13]  /*0e40*/  LOP3.LUT P0, RZ, R3, 0x3, RZ, 0xc0, !PT ;  /* 0x0000000303ff7812 */ /* 0x000fda000780c0ff */
[----:B------:R-:W-:Y:S05]  /*0e50*/  @!P0 BRA `(.L_x_3) ;  /* 0x0000000400008947 */ /* 0x000fea0003800000 */
[----:B------:R-:W0:Y:S01]  /*0e60*/  LDCU.64 UR8, c[0x0][0x380] ;  /* 0x00007000ff0877ac */ /* 0x000e220008000a00 */
[----:B------:R-:W-:Y:S01]  /*0e70*/  IMAD R39, R31, 0x10, R0 ;  /* 0x000000101f277824 */ /* 0x000fe200078e0200 */
[----:B------:R-:W-:Y:S01]  /*0e80*/  LOP3.LUT R5, R3, 0x3, RZ, 0xc0, !PT ;  /* 0x0000000303057812 */ /* 0x000fe200078ec0ff */
[----:B------:R-:W1:Y:S02]  /*0e90*/  LDCU UR6, c[0x0][0x39c] ;  /* 0x00007380ff0677ac */ /* 0x000e640008000800 */
[----:B------:R-:W-:Y:S02]  /*0ea0*/  IMAD R41, R39, R2, RZ ;  /* 0x0000000227297224 */ /* 0x000fe400078e02ff */
[--C-:B------:R-:W-:Y:S01]  /*0eb0*/  IMAD.IADD R2, R10, 0x1, R11.reuse ;  /* 0x000000010a027824 */ /* 0x100fe200078e020b */
[----:B------:R-:W2:Y:S01]  /*0ec0*/  LDCU UR7, c[0x0][0x398] ;  /* 0x00007300ff0777ac */ /* 0x000ea20008000800 */
[----:B------:R-:W-:Y:S02]  /*0ed0*/  IMAD.IADD R11, R0, 0x1, R11 ;  /* 0x00000001000b7824 */ /* 0x000fe400078e020b */
[----:B------:R-:W-:Y:S01]  /*0ee0*/  IMAD.MOV R5, RZ, RZ, -R5 ;  /* 0x000000ffff057224 */ /* 0x000fe200078e0a05 */
[----:B------:R-:W-:-:S05]  /*0ef0*/  IADD3 R41, P0, PT, R41, R2, RZ ;  /* 0x0000000229297210 */ /* 0x000fca0007f1e0ff */
[----:B------:R-:W-:Y:S01]  /*0f00*/  IMAD.X R4, RZ, RZ, RZ, P0 ;  /* 0x000000ffff047224 */ /* 0x000fe200000e06ff */
[----:B0-----:R-:W-:-:S04]  /*0f10*/  LEA R3, P0, R41, UR8, 0x1 ;  /* 0x0000000829037c11 */ /* 0x001fc8000f8008ff */
[----:B------:R-:W-:Y:S01]  /*0f20*/  LEA.HI.X R41, R41, UR9, R4, 0x1, P0 ;  /* 0x0000000929297c11 */ /* 0x000fe200080f0c04 */
[----:B-1----:R-:W-:-:S08]  /*0f30*/  IMAD R26, R11, UR6, RZ ;  /* 0x000000060b1a7c24 */ /* 0x002fd0000f8e02ff */
.L_x_6:
[----:B------:R-:W0:Y:S08]  /*0f40*/  LDC R43, c[0x0][0x3a0] ;  /* 0x0000e800ff2b7b82 */ /* 0x000e300000000800 */
[----:B------:R-:W1:Y:S01]  /*0f50*/  LDC R4, c[0x0][0x39c] ;  /* 0x0000e700ff047b82 */ /* 0x000e620000000800 */
[-C--:B0-----:R-:W-:Y:S02]  /*0f60*/  ISETP.GE.U32.AND P0, PT, R2, R43.reuse, PT ;  /* 0x0000002b0200720c */ /* 0x081fe40003f06070 */
[----:B------:R-:W-:-:S02]  /*0f70*/  ISETP.GE.U32.AND P1, PT, R11, R43, PT ;  /* 0x0000002b0b00720c */ /* 0x000fc40003f26070 */
[----:B--2---:R-:W-:Y:S02]  /*0f80*/  ISETP.GE.U32.OR P0, PT, R39, UR7, P0 ;  /* 0x0000000727007c0c */ /* 0x004fe40008706470 */
[----:B-1----:R-:W-:-:S11]  /*0f90*/  ISETP.GE.U32.OR P1, PT, R27, R4, P1 ;  /* 0x000000041b00720c */ /* 0x002fd60000f26470 */
[----:B------:R-:W0:Y:S01]  /*0fa0*/  @!P0 S2R R25, SR_LANEID ;  /* 0x0000000000198919 */ /* 0x000e220000000000 */
[----:B------:R-:W-:Y:S01]  /*0fb0*/  @!P0 SHF.R.U32.HI R36, RZ, 0x1, R43 ;  /* 0x00000001ff248819 */ /* 0x000fe2000001162b */
[----:B------:R-:W1:Y:S01]  /*0fc0*/  @!P1 S2R R32, SR_LANEID ;  /* 0x0000000000209919 */ /* 0x000e620000000000 */
[----:B------:R-:W2:Y:S01]  /*0fd0*/  @!P1 LDC.64 R34, c[0x0][0x388] ;  /* 0x0000e200ff229b82 */ /* 0x000ea20000000a00 */
[----:B------:R-:W-:Y:S02]  /*0fe0*/  @!P1 IADD3 R28, P2, PT, R27, R26, RZ ;  /* 0x0000001a1b1c9210 */ /* 0x000fe40007f5e0ff */
[----:B------:R-:W-:Y:S02]  /*0ff0*/  @!P1 SHF.R.U32.HI R37, RZ, 0x1, R4 ;  /* 0x00000001ff259819 */ /* 0x000fe40000011604 */
[----:B0-----:R-:W-:Y:S02]  /*1000*/  @!P0 LOP3.LUT R24, R25, 0x3, RZ, 0xc0, !PT ;  /* 0x0000000319188812 */ /* 0x001fe400078ec0ff */
[----:B------:R-:W-:Y:S01]  /*1010*/  @!P0 SHF.R.U32.HI R33, RZ, 0x2, R25 ;  /* 0x00000002ff218819 */ /* 0x000fe20000011619 */
[----:B------:R-:W-:Y:S01]  /*1020*/  @!P0 IMAD.MOV.U32 R25, RZ, RZ, RZ ;  /* 0x000000ffff198224 */ /* 0x000fe200078e00ff */
[----:B-1----:R-:W-:-:S02]  /*1030*/  @!P1 SHF.R.U32.HI R30, RZ, 0x2, R32 ;  /* 0x00000002ff1e9819 */ /* 0x002fc40000011620 */
[----:B------:R-:W-:Y:S01]  /*1040*/  @!P1 LOP3.LUT R32, R32, 0x3, RZ, 0xc0, !PT ;  /* 0x0000000320209812 */ /* 0x000fe200078ec0ff */
[----:B------:R-:W-:-:S04]  /*1050*/  @!P0 IMAD.WIDE.U32 R24, R33, R36, R24 ;  /* 0x0000002421188225 */ /* 0x000fc800078e0018 */
[----:B------:R-:W-:Y:S02]  /*1060*/  @!P1 IMAD.MOV.U32 R33, RZ, RZ, RZ ;  /* 0x000000ffff219224 */ /* 0x000fe400078e00ff */
[----:B------:R-:W-:Y:S01]  /*1070*/  @!P1 IMAD.X R36, RZ, RZ, RZ, P2 ;  /* 0x000000ffff249224 */ /* 0x000fe200010e06ff */
[----:B--2---:R-:W-:Y:S01]  /*1080*/  @!P1 LEA R45, P2, R28, R34, 0x1 ;  /* 0x000000221c2d9211 */ /* 0x004fe200078408ff */
[----:B------:R-:W-:-:S03]  /*1090*/  @!P1 IMAD.WIDE.U32 R32, R30, R37, R32 ;  /* 0x000000251e209225 */ /* 0x000fc600078e0020 */
[----:B------:R-:W-:Y:S02]  /*10a0*/  @!P1 LEA.HI.X R37, R28, R35, R36, 0x1, P2 ;  /* 0x000000231c259211 */ /* 0x000fe400010f0c24 */
[----:B------:R-:W-:Y:S02]  /*10b0*/  @!P0 LEA R34, P2, R24, R3, 0x2 ;  /* 0x0000000318228211 */ /* 0x000fe400078410ff */
[----:B------:R-:W-:Y:S02]  /*10c0*/  @!P1 LEA R36, P3, R32, R45, 0x2 ;  /* 0x0000002d20249211 */ /* 0x000fe400078610ff */
[----:B------:R-:W-:Y:S02]  /*10d0*/  @!P0 LEA.HI.X R35, R24, R41, R25, 0x2, P2 ;  /* 0x0000002918238211 */ /* 0x000fe400010f1419 */
[----:B------:R-:W-:Y:S01]  /*10e0*/  @!P1 LEA.HI.X R37, R32, R37, R33, 0x2, P3 ;  /* 0x0000002520259211 */ /* 0x000fe200018f1421 */
[----:B------:R-:W-:Y:S02]  /*10f0*/  @!P0 IMAD.WIDE.U32 R24, R43, 0x10, R34 ;  /* 0x000000102b188825 */ /* 0x000fe400078e0022 */
[----:B------:R-:W2:Y:S02]  /*1100*/  @!P0 LDG.E R12, desc[UR4][R34.64] ;  /* 0x00000004220c8981 */ /* 0x000ea4000c1e1900 */
[----:B------:R-:W-:-:S02]  /*1110*/  @!P1 IMAD.WIDE.U32 R32, R4, 0x10, R36 ;  /* 0x0000001004209825 */ /* 0x000fc400078e0024 */
[----:B------:R-:W2:Y:S04]  /*1120*/  @!P1 LDG.E R8, desc[UR4][R36.64] ;  /* 0x0000000424089981 */ /* 0x000ea8000c1e1900 */
[----:B------:R-:W2:Y:S04]  /*1130*/  @!P1 LDG.E R9, desc[UR4][R36.64+0x10] ;  /* 0x0000100424099981 */ /* 0x000ea8000c1e1900 */
[----:B------:R-:W2:Y:S04]  /*1140*/  @!P0 LDG.E R14, desc[UR4][R34.64+0x10] ;  /* 0x00001004220e8981 */ /* 0x000ea8000c1e1900 */
[----:B------:R-:W2:Y:S04]  /*1150*/  @!P0 LDG.E R13, desc[UR4][R24.64] ;  /* 0x00000004180d8981 */ /* 0x000ea8000c1e1900 */
[----:B------:R-:W2:Y:S04]  /*1160*/  @!P0 LDG.E R15, desc[UR4][R24.64+0x10] ;  /* 0x00001004180f8981 */ /* 0x000ea8000c1e1900 */
[----:B------:R-:W3:Y:S04]  /*1170*/  @!P1 LDG.E R6, desc[UR4][R32.64] ;  /* 0x0000000420069981 */ /* 0x000ee8000c1e1900 */
[----:B------:R-:W3:Y:S01]  /*1180*/  @!P1 LDG.E R7, desc[UR4][R32.64+0x10] ;  /* 0x0000100420079981 */ /* 0x000ee2000c1e1900 */
[----:B------:R-:W-:Y:S01]  /*1190*/  VIADD R5, R5, 0x1 ;  /* 0x0000000105057836 */ /* 0x000fe20000000000 */
[----:B------:R-:W-:Y:S05]  /*11a0*/  @!P0 WARPSYNC.ALL ;  /* 0x0000000000008948 */ /* 0x000fea0003800000 */
[----:B------:R-:W-:-:S03]  /*11b0*/  ISETP.NE.AND P0, PT, R5, RZ, PT ;  /* 0x000000ff0500720c */ /* 0x000fc60003f05270 */
[----:B------:R-:W-:Y:S05]  /*11c0*/  @!P1 WARPSYNC.ALL ;  /* 0x0000000000009948 */ /* 0x000fea0003800000 */
[----:B------:R-:W-:Y:S01]  /*11d0*/  IADD3 R3, P1, PT, R3, 0x20, RZ ;  /* 0x0000002003037810 */ /* 0x000fe20007f3e0ff */
[----:B------:R-:W-:Y:S02]  /*11e0*/  IMAD R26, R4, 0x10, R26 ;  /* 0x00000010041a7824 */ /* 0x000fe400078e021a */
[----:B------:R-:W-:Y:S02]  /*11f0*/  VIADD R2, R2, 0x10 ;  /* 0x0000001002027836 */ /* 0x000fe40000000000 */
[----:B------:R-:W-:-:S02]  /*1200*/  VIADD R11, R11, 0x10 ;  /* 0x000000100b0b7836 */ /* 0x000fc40000000000 */
[----:B------:R-:W-:Y:S01]  /*1210*/  IMAD.X R41, RZ, RZ, R41, P1 ;  /* 0x000000ffff297224 */ /* 0x000fe200008e0629 */
[C---:B--2---:R-:W-:Y:S08]  /*1220*/  HMMA.16816.F32 R20, R12.reuse, R8, R20 ;  /* 0x000000080c14723c */ /* 0x044ff00000001814 */
[----:B---3--:R-:W-:Y:S01]  /*1230*/  HMMA.16816.F32 R16, R12, R6, R16 ;  /* 0x000000060c10723c */ /* 0x008fe20000001810 */
[----:B------:R-:W-:-:S04]  /*1240*/  NOP ;  /* 0x0000000000007918 */ /* 0x000fc80000000000 */
[----:B------:R-:W-:-:S15]  /*1250*/  @P0 BRA `(.L_x_6) ;  /* 0xfffffffc00380947 */ /* 0x000fde000383ffff */
.L_x_3:
[----:B------:R-:W0:Y:S01]  /*1260*/  LDC.64 R2, c[0x0][0x398] ;  /* 0x0000e600ff027b82 */ /* 0x000e220000000a00 */
[----:B------:R-:W-:Y:S02]  /*1270*/  IMAD R10, R29, 0x10, R10 ;  /* 0x000000101d0a7824 */ /* 0x000fe400078e020a */
[----:B------:R-:W-:-:S03]  /*1280*/  IMAD R0, R31, 0x10, R0 ;  /* 0x000000101f007824 */ /* 0x000fc600078e0200 */
[----:B0-----:R-:W-:-:S04]  /*1290*/  ISETP.GE.U32.AND P0, PT, R10, R3, PT ;  /* 0x000000030a00720c */ /* 0x001fc80003f06070 */
[----:B------:R-:W-:-:S13]  /*12a0*/  ISETP.GE.U32.OR P0, PT, R0, R2, P0 ;  /* 0x000000020000720c */ /* 0x000fda0000706470 */
[----:B------:R-:W-:Y:S05]  /*12b0*/  @P0 EXIT ;  /* 0x000000000000094d */ /* 0x000fea0003800000 */
[----:B------:R-:W0:Y:S01]  /*12c0*/  S2R R4, SR_LANEID ;  /* 0x0000000000047919 */ /* 0x000e220000000000 */
[----:B------:R-:W1:Y:S01]  /*12d0*/  LDCU.64 UR6, c[0x0][0x390] ;  /* 0x00007200ff0677ac */ /* 0x000e620008000a00 */
[----:B------:R-:W-:Y:S01]  /*12e0*/  IMAD R5, R0, R3, RZ ;  /* 0x0000000300057224 */ /* 0x000fe200078e02ff */
[----:B------:R-:W-:Y:S01]  /*12f0*/  SHF.R.U32.HI R11, RZ, 0x1, R3 ;  /* 0x00000001ff0b7819 */ /* 0x000fe20000011603 */
[----:B------:R-:W-:-:S03]  /*1300*/  IMAD.MOV.U32 R3, RZ, RZ, RZ ;  /* 0x000000ffff037224 */ /* 0x000fc600078e00ff */
[----:B------:R-:W-:-:S05]  /*1310*/  IADD3 R0, P0, PT, R5, R10, RZ ;  /* 0x0000000a05007210 */ /* 0x000fca0007f1e0ff */
[----:B------:R-:W-:Y:S01]  /*1320*/  IMAD.X R9, RZ, RZ, RZ, P0 ;  /* 0x000000ffff097224 */ /* 0x000fe200000e06ff */
[----:B-1----:R-:W-:Y:S02]  /*1330*/  LEA R7, P0, R0, UR6, 0x2 ;  /* 0x0000000600077c11 */ /* 0x002fe4000f8010ff */
[----:B0-----:R-:W-:Y:S02]  /*1340*/  LOP3.LUT R2, R4, 0x3, RZ, 0xc0, !PT ;  /* 0x0000000304027812 */ /* 0x001fe400078ec0ff */
[----:B------:R-:W-:-:S05]  /*1350*/  SHF.R.U32.HI R5, RZ, 0x2, R4 ;  /* 0x00000002ff057819 */ /* 0x000fca0000011604 */
[----:B------:R-:W-:Y:S01]  /*1360*/  IMAD.WIDE.U32 R4, R5, R11, R2 ;  /* 0x0000000b05047225 */ /* 0x000fe200078e0002 */
[----:B------:R-:W-:Y:S02]  /*1370*/  LEA.HI.X R3, R0, UR7, R9, 0x2, P0 ;  /* 0x0000000700037c11 */ /* 0x000fe400080f1409 */
[----:B------:R-:W-:-:S04]  /*1380*/  LEA R2, P0, R4, R7, 0x3 ;  /* 0x0000000704027211 */ /* 0x000fc800078018ff */
[----:B------:R-:W-:-:S03]  /*1390*/  LEA.HI.X R3, R4, R3, R5, 0x3, P0 ;  /* 0x0000000304037211 */ /* 0x000fc600000f1c05 */
[----:B------:R-:W-:Y:S02]  /*13a0*/  IMAD.WIDE.U32 R4, R11, 0x40, R2 ;  /* 0x000000400b047825 */ /* 0x000fe400078e0002 */
[----:B------:R-:W-:Y:S04]  /*13b0*/  STG.E.64 desc[UR4][R2.64], R20 ;  /* 0x0000001402007986 */ /* 0x000fe8000c101b04 */
[----:B------:R-:W-:Y:S04]  /*13c0*/  STG.E.64 desc[UR4][R4.64], R22 ;  /* 0x0000001604007986 */ /* 0x000fe8000c101b04 */
[----:B------:R-:W-:Y:S04]  /*13d0*/  STG.E.64 desc[UR4][R2.64+0x20], R16 ;  /* 0x0000201002007986 */ /* 0x000fe8000c101b04 */
[----:B------:R-:W-:Y:S01]  /*13e0*/  STG.E.64 desc[UR4][R4.64+0x20], R18 ;  /* 0x0000201204007986 */ /* 0x000fe2000c101b04 */
[----:B------:R-:W-:Y:S05]  /*13f0*/  EXIT ;  /* 0x000000000000794d */ /* 0x000fea0003800000 */
.L_x_7:
        /* <DEDUP_REMOVED lines=16> */
.L_x_17:


//--------------------- .text._Z18warp_reduce_kernelPKfPfi --------------------------
	.section	.text._Z18warp_reduce_kernelPKfPfi,"ax",@progbits
	.align	128
        .global         _Z18warp_reduce_kernelPKfPfi
        .type           _Z18warp_reduce_kernelPKfPfi,@function
        .size           _Z18warp_reduce_kernelPKfPfi,(.L_x_18 - _Z18warp_reduce_kernelPKfPfi)
        .other          _Z18warp_reduce_kernelPKfPfi,@"STO_CUDA_ENTRY STV_DEFAULT"
_Z18warp_reduce_kernelPKfPfi:
.text._Z18warp_reduce_kernelPKfPfi:
[----:B------:R-:W-:Y:S01]  /*0000*/  LDC R1, c[0x0][0x37c] ;  /* 0x0000df00ff017b82 */ /* 0x000fe20000000800 */
[----:B------:R-:W0:Y:S01]  /*0010*/  S2R R9, SR_CTAID.X ;  /* 0x0000000000097919 */ /* 0x000e220000002500 */
[----:B------:R-:W0:Y:S01]  /*0020*/  LDCU UR4, c[0x0][0x360] ;  /* 0x00006c00ff0477ac */ /* 0x000e220008000800 */
[----:B------:R-:W-:Y:S01]  /*0030*/  BSSY.RECONVERGENT B0, `(.L_x_8) ;  /* 0x000000b000007945 */ /* 0x000fe20003800200 */
[----:B------:R-:W-:Y:S01]  /*0040*/  HFMA2 R2, -RZ, RZ, 0, 0 ;  /* 0x00000000ff027431 */ /* 0x000fe200000001ff */
[----:B------:R-:W0:Y:S01]  /*0050*/  S2R R6, SR_TID.X ;  /* 0x0000000000067919 */ /* 0x000e220000002100 */
[----:B------:R-:W1:Y:S01]  /*0060*/  LDCU UR5, c[0x0][0x390] ;  /* 0x00007200ff0577ac */ /* 0x000e620008000800 */
[----:B0-----:R-:W-:-:S05]  /*0070*/  IMAD R5, R9, UR4, R6 ;  /* 0x0000000409057c24 */ /* 0x001fca000f8e0206 */
[----:B-1----:R-:W-:Y:S01]  /*0080*/  ISETP.GE.AND P0, PT, R5, UR5, PT ;  /* 0x0000000505007c0c */ /* 0x002fe2000bf06270 */
[----:B------:R-:W0:-:S12]  /*0090*/  LDCU.64 UR4, c[0x0][0x358] ;  /* 0x00006b00ff0477ac */ /* 0x000e180008000a00 */
[----:B------:R-:W-:Y:S05]  /*00a0*/  @P0 BRA `(.L_x_9) ;  /* 0x00000000000c0947 */ /* 0x000fea0003800000 */
[----:B------:R-:W1:Y:S02]  /*00b0*/  LDC.64 R2, c[0x0][0x380] ;  /* 0x0000e000ff027b82 */ /* 0x000e640000000a00 */
[----:B-1----:R-:W-:-:S06]  /*00c0*/  IMAD.WIDE R2, R5, 0x4, R2 ;  /* 0x0000000405027825 */ /* 0x002fcc00078e0202 */
[----:B0-----:R1:W5:Y:S02]  /*00d0*/  LDG.E R2, desc[UR4][R2.64] ;  /* 0x0000000402027981 */ /* 0x001364000c1e1900 */
.L_x_9:
[----:B0-----:R-:W-:Y:S05]  /*00e0*/  BSYNC.RECONVERGENT B0 ;  /* 0x0000000000007941 */ /* 0x001fea0003800200 */
.L_x_8:
[----:B-1---5:R-:W0:Y:S01]  /*00f0*/  SHFL.DOWN PT, R3, R2, 0x10, 0x1f ;  /* 0x0a001f0002037f89 */ /* 0x022e2200000e0000 */
[----:B------:R-:W-:Y:S01]  /*0100*/  ISETP.NE.AND P0, PT, R6, RZ, PT ;  /* 0x000000ff0600720c */ /* 0x000fe20003f05270 */
[----:B0-----:R-:W-:-:S05]  /*0110*/  FADD R3, R3, R2 ;  /* 0x0000000203037221 */ /* 0x001fca0000000000 */
[----:B------:R-:W0:Y:S02]  /*0120*/  SHFL.DOWN PT, R0, R3, 0x8, 0x1f ;  /* 0x09001f0003007f89 */ /* 0x000e2400000e0000 */
[----:B0-----:R-:W-:-:S05]  /*0130*/  FADD R0, R3, R0 ;  /* 0x0000000003007221 */ /* 0x001fca0000000000 */
[----:B------:R-:W0:Y:S02]  /*0140*/  SHFL.DOWN PT, R5, R0, 0x4, 0x1f ;  /* 0x08801f0000057f89 */ /* 0x000e2400000e0000 */
[----:B0-----:R-:W-:-:S05]  /*0150*/  FADD R5, R0, R5 ;  /* 0x0000000500057221 */ /* 0x001fca0000000000 */
[----:B------:R-:W0:Y:S02]  /*0160*/  SHFL.DOWN PT, R4, R5, 0x2, 0x1f ;  /* 0x08401f0005047f89 */ /* 0x000e2400000e0000 */
[----:B0-----:R-:W-:-:S05]  /*0170*/  FADD R4, R5, R4 ;  /* 0x0000000405047221 */ /* 0x001fca0000000000 */
[----:B------:R0:W1:Y:S01]  /*0180*/  SHFL.DOWN PT, R7, R4, 0x1, 0x1f ;  /* 0x08201f0004077f89 */ /* 0x00006200000e0000 */
[----:B------:R-:W-:Y:S05]  /*0190*/  @P0 EXIT ;  /* 0x000000000000094d */ /* 0x000fea0003800000 */
[----:B------:R-:W2:Y:S01]  /*01a0*/  LDC.64 R2, c[0x0][0x388] ;  /* 0x0000e200ff027b82 */ /* 0x000ea20000000a00 */
[----:B-1----:R-:W-:Y:S01]  /*01b0*/  FADD R7, R4, R7 ;  /* 0x0000000704077221 */ /* 0x002fe20000000000 */
[----:B--2---:R-:W-:-:S05]  /*01c0*/  IMAD.WIDE.U32 R2, R9, 0x4, R2 ;  /* 0x0000000409027825 */ /* 0x004fca00078e0002 */
[----:B------:R-:W-:Y:S01]  /*01d0*/  STG.E desc[UR4][R2.64], R7 ;  /* 0x0000000702007986 */ /* 0x000fe2000c101904 */
[----:B------:R-:W-:Y:S05]  /*01e0*/  EXIT ;  /* 0x000000000000794d */ /* 0x000fea0003800000 */
.L_x_10:
        /* <DEDUP_REMOVED lines=9> */
.L_x_18:


//--------------------- .text._Z10tiled_gemmPKfS0_Pfiii --------------------------
	.section	.text._Z10tiled_gemmPKfS0_Pfiii,"ax",@progbits
	.align	128
        .global         _Z10tiled_gemmPKfS0_Pfiii
        .type           _Z10tiled_gemmPKfS0_Pfiii,@function
        .size           _Z10tiled_gemmPKfS0_Pfiii,(.L_x_19 - _Z10tiled_gemmPKfS0_Pfiii)
        .other          _Z10tiled_gemmPKfS0_Pfiii,@"STO_CUDA_ENTRY STV_DEFAULT"
_Z10tiled_gemmPKfS0_Pfiii:
.text._Z10tiled_gemmPKfS0_Pfiii:
[----:B------:R-:W-:Y:S01]  /*0000*/  LDC R1, c[0x0][0x37c] ;  /* 0x0000df00ff017b82 */ /* 0x000fe20000000800 */
[----:B------:R-:W0:Y:S01]  /*0010*/  S2R R3, SR_CTAID.Y ;  /* 0x0000000000037919 */ /* 0x000e220000002600 */
[----:B------:R-:W1:Y:S01]  /*0020*/  LDCU UR7, c[0x0][0x3a0] ;  /* 0x00007400ff0777ac */ /* 0x000e620008000800 */
[----:B------:R-:W-:Y:S01]  /*0030*/  HFMA2 R25, -RZ, RZ, 0, 0 ;  /* 0x00000000ff197431 */ /* 0x000fe200000001ff */
[----:B------:R-:W0:Y:S01]  /*0040*/  S2R R14, SR_TID.Y ;  /* 0x00000000000e7919 */ /* 0x000e220000002200 */
[----:B------:R-:W2:Y:S01]  /*0050*/  LDCU.64 UR10, c[0x0][0x358] ;  /* 0x00006b00ff0a77ac */ /* 0x000ea20008000a00 */
[----:B------:R-:W3:Y:S01]  /*0060*/  S2R R6, SR_CTAID.X ;  /* 0x0000000000067919 */ /* 0x000ee20000002500 */
[----:B------:R-:W3:Y:S01]  /*0070*/  S2R R13, SR_TID.X ;  /* 0x00000000000d7919 */ /* 0x000ee20000002100 */
[----:B-1----:R-:W-:Y:S01]  /*0080*/  UISETP.GE.AND UP0, UPT, UR7, 0x1, UPT ;  /* 0x000000010700788c */ /* 0x002fe2000bf06270 */
[----:B0-----:R-:W-:Y:S02]  /*0090*/  LEA R0, R3, R14, 0x4 ;  /* 0x0000000e03007211 */ /* 0x001fe400078e20ff */
[----:B---3--:R-:W-:-:S06]  /*00a0*/  LEA R3, R6, R13, 0x4 ;  /* 0x0000000d06037211 */ /* 0x008fcc00078e20ff */
[----:B--2---:R-:W-:Y:S05]  /*00b0*/  BRA.U !UP0, `(.L_x_11) ;  /* 0x0000000d08387547 */ /* 0x004fea000b800000 */
[----:B------:R-:W0:Y:S01]  /*00c0*/  S2UR UR6, SR_CgaCtaId ;  /* 0x00000000000679c3 */ /* 0x000e220000008800 */
[----:B------:R-:W-:Y:S01]  /*00d0*/  UMOV UR4, 0x400 ;  /* 0x0000040000047882 */ /* 0x000fe20000000000 */
[----:B------:R-:W-:Y:S01]  /*00e0*/  UISETP.GE.U32.AND UP0, UPT, UR7, 0x11, UPT ;  /* 0x000000110700788c */ /* 0x000fe2000bf06070 */
[----:B------:R-:W-:Y:S01]  /*00f0*/  MOV R25, RZ ;  /* 0x000000ff00197202 */ /* 0x000fe20000000f00 */
[----:B------:R-:W-:Y:S02]  /*0100*/  UIADD3 UR5, UPT, UPT, UR4, 0x400, URZ ;  /* 0x0000040004057890 */ /* 0x000fe4000fffe0ff */
[----:B------:R-:W-:Y:S02]  /*0110*/  UIADD3 UR8, UPT, UPT, UR7, -0x1, URZ ;  /* 0xffffffff07087890 */ /* 0x000fe4000fffe0ff */
[----:B0-----:R-:W-:Y:S02]  /*0120*/  ULEA UR4, UR6, UR4, 0x18 ;  /* 0x0000000406047291 */ /* 0x001fe4000f8ec0ff */
[----:B------:R-:W-:-:S04]  /*0130*/  ULEA UR5, UR6, UR5, 0x18 ;  /* 0x0000000506057291 */ /* 0x000fc8000f8ec0ff */
[C---:B------:R-:W-:Y:S01]  /*0140*/  LEA R2, R14.reuse, UR4, 0x6 ;  /* 0x000000040e027c11 */ /* 0x040fe2000f8e30ff */
[----:B------:R-:W-:Y:S01]  /*0150*/  UMOV UR4, URZ ;  /* 0x000000ff00047c82 */ /* 0x000fe20008000000 */
[C---:B------:R-:W-:Y:S02]  /*0160*/  LEA R16, R13.reuse, UR5, 0x2 ;  /* 0x000000050d107c11 */ /* 0x040fe4000f8e10ff */
[----:B------:R-:W-:Y:S02]  /*0170*/  LEA R22, R13, R2, 0x2 ;  /* 0x000000020d167211 */ /* 0x000fe400078e10ff */
[----:B------:R-:W-:Y:S01]  /*0180*/  LEA R20, R14, R16, 0x6 ;  /* 0x000000100e147211 */ /* 0x000fe200078e30ff */
[----:B------:R-:W-:Y:S06]  /*0190*/  BRA.U !UP0, `(.L_x_12) ;  /* 0x0000000908107547 */ /* 0x000fec000b800000 */
[----:B------:R-:W0:Y:S01]  /*01a0*/  LDCU.64 UR12, c[0x0][0x398] ;  /* 0x00007300ff0c77ac */ /* 0x000e220008000a00 */
[----:B------:R-:W1:Y:S01]  /*01b0*/  LDC R12, c[0x0][0x39c] ;  /* 0x0000e700ff0c7b82 */ /* 0x000e620000000800 */
[----:B------:R-:W-:Y:S01]  /*01c0*/  IADD3 R4, PT, PT, R14, 0x10, RZ ;  /* 0x000000100e047810 */ /* 0x000fe20007ffe0ff */
[----:B------:R-:W-:Y:S01]  /*01d0*/  IMAD R18, R0, UR7, R13 ;  /* 0x0000000700127c24 */ /* 0x000fe2000f8e020d */
[----:B------:R-:W-:Y:S01]  /*01e0*/  ULEA.HI UR4, UR8, 0x1, URZ, 0x1c ;  /* 0x0000000108047891 */ /* 0x000fe2000f8fe0ff */
[----:B------:R-:W-:Y:S01]  /*01f0*/  MOV R25, RZ ;  /* 0x000000ff00197202 */ /* 0x000fe20000000f00 */
[----:B------:R-:W2:Y:S01]  /*0200*/  LDCU UR6, c[0x0][0x3a0] ;  /* 0x00007400ff0677ac */ /* 0x000ea20008000800 */
[----:B------:R-:W-:Y:S02]  /*0210*/  MOV R17, R13 ;  /* 0x0000000d00117202 */ /* 0x000fe40000000f00 */
[----:B------:R-:W-:Y:S01]  /*0220*/  MOV R15, R14 ;  /* 0x0000000e000f7202 */ /* 0x000fe20000000f00 */
[----:B------:R-:W-:Y:S01]  /*0230*/  ULOP3.LUT UR4, UR4, 0x1ffffffe, URZ, 0xc0, !UPT ;  /* 0x1ffffffe04047892 */ /* 0x000fe2000f8ec0ff */
[----:B------:R-:W-:-:S03]  /*0240*/  UMOV UR5, 0x10 ;  /* 0x0000001000057882 */ /* 0x000fc60000000000 */
[----:B------:R-:W-:Y:S01]  /*0250*/  UIADD3 UR4, UPT, UPT, -UR4, URZ, URZ ;  /* 0x000000ff04047290 */ /* 0x000fe2000fffe1ff */
[--C-:B0-----:R-:W-:Y:S01]  /*0260*/  IMAD R4, R4, UR13, R13.reuse ;  /* 0x0000000d04047c24 */ /* 0x101fe2000f8e020d */
[----:B------:R-:W-:Y:S01]  /*0270*/  ISETP.GE.AND P1, PT, R0, UR12, PT ;  /* 0x0000000c00007c0c */ /* 0x000fe2000bf26270 */
[----:B------:R-:W-:-:S03]  /*0280*/  IMAD R19, R14, UR13, R13 ;  /* 0x0000000d0e137c24 */ /* 0x000fc6000f8e020d */
[C---:B------:R-:W-:Y:S02]  /*0290*/  LEA R21, R6.reuse, R4, 0x4 ;  /* 0x0000000406157211 */ /* 0x040fe400078e20ff */
[----:B--2---:R-:W-:-:S07]  /*02a0*/  LEA R19, R6, R19, 0x4 ;  /* 0x0000001306137211 */ /* 0x004fce00078e20ff */
.L_x_13:
[----:B-1----:R-:W-:Y:S01]  /*02b0*/  ISETP.GE.AND P0, PT, R3, R12, PT ;  /* 0x0000000c0300720c */ /* 0x002fe20003f06270 */
[----:B------:R-:W-:Y:S01]  /*02c0*/  UMOV UR7, UR6 ;  /* 0x0000000600077c82 */ /* 0x000fe20008000000 */
[----:B------:R-:W-:Y:S01]  /*02d0*/  HFMA2 R27, -RZ, RZ, 0, 0 ;  /* 0x00000000ff1b7431 */ /* 0x000fe200000001ff */
[----:B------:R-:W-:Y:S02]  /*02e0*/  ISETP.GE.U32.OR P2, PT, R17, UR7, P1 ;  /* 0x0000000711007c0c */ /* 0x000fe40008f46470 */
[----:B------:R-:W-:Y:S02]  /*02f0*/  ISETP.GE.U32.OR P3, PT, R15, UR7, P0 ;  /* 0x000000070f007c0c */ /* 0x000fe40008766470 */
[----:B------:R-:W-:-:S09]  /*0300*/  MOV R29, RZ ;  /* 0x000000ff001d7202 */ /* 0x000fd20000000f00 */
[----:B------:R-:W0:Y:S08]  /*0310*/  @!P2 LDC.64 R6, c[0x0][0x380] ;  /* 0x0000e000ff06ab82 */ /* 0x000e300000000a00 */
[----:B------:R-:W1:Y:S01]  /*0320*/  @!P3 LDC.64 R4, c[0x0][0x388] ;  /* 0x0000e200ff04bb82 */ /* 0x000e620000000a00 */
[----:B0-----:R-:W-:-:S05]  /*0330*/  @!P2 IMAD.WIDE.U32 R6, R18, 0x4, R6 ;  /* 0x000000041206a825 */ /* 0x001fca00078e0006 */
[----:B------:R-:W2:Y:S01]  /*0340*/  @!P2 LDG.E.CONSTANT R27, desc[UR10][R6.64] ;  /* 0x0000000a061ba981 */ /* 0x000ea2000c1e9900 */
[----:B-1----:R-:W-:-:S05]  /*0350*/  @!P3 IMAD.WIDE.U32 R8, R19, 0x4, R4 ;  /* 0x000000041308b825 */ /* 0x002fca00078e0004 */
[----:B------:R-:W3:Y:S01]  /*0360*/  @!P3 LDG.E.CONSTANT R29, desc[UR10][R8.64] ;  /* 0x0000000a081db981 */ /* 0x000ee2000c1e9900 */
[----:B------:R-:W-:-:S04]  /*0370*/  IADD3 R4, PT, PT, R17, 0x10, RZ ;  /* 0x0000001011047810 */ /* 0x000fc80007ffe0ff */
[----:B------:R-:W-:-:S13]  /*0380*/  ISETP.GE.U32.OR P2, PT, R4, UR7, P1 ;  /* 0x0000000704007c0c */ /* 0x000fda0008f46470 */
[----:B------:R-:W0:Y:S01]  /*0390*/  @!P2 LDC.64 R4, c[0x0][0x380] ;  /* 0x0000e000ff04ab82 */ /* 0x000e220000000a00 */
[----:B------:R-:W-:-:S05]  /*03a0*/  @!P2 IADD3 R11, PT, PT, R18, 0x10, RZ ;  /* 0x00000010120ba810 */ /* 0x000fca0007ffe0ff */
[----:B0-----:R-:W-:-:S04]  /*03b0*/  @!P2 IMAD.WIDE.U32 R4, R11, 0x4, R4 ;  /* 0x000000040b04a825 */ /* 0x001fc800078e0004 */
[----:B------:R-:W-:-:S06]  /*03c0*/  HFMA2 R23, -RZ, RZ, 0, 0 ;  /* 0x00000000ff177431 */ /* 0x000fcc00000001ff */
[----:B------:R0:W4:Y:S04]  /*03d0*/  @!P2 LDG.E.CONSTANT R23, desc[UR10][R4.64] ;  /* 0x0000000a0417a981 */ /* 0x000128000c1e9900 */
[----:B--2---:R-:W-:Y:S04]  /*03e0*/  STS [R22], R27 ;  /* 0x0000001b16007388 */ /* 0x004fe80000000800 */
[----:B---3--:R1:W-:Y:S01]  /*03f0*/  STS [R20], R29 ;  /* 0x0000001d14007388 */ /* 0x0083e20000000800 */
[----:B------:R-:W-:Y:S06]  /*0400*/  BAR.SYNC.DEFER_BLOCKING 0x0 ;  /* 0x0000000000007b1d */ /* 0x000fec0000010000 */
[----:B------:R-:W-:Y:S04]  /*0410*/  LDS R6, [R16] ;  /* 0x0000000010067984 */ /* 0x000fe80000000800 */
[----:B------:R-:W2:Y:S04]  /*0420*/  LDS.128 R8, [R2] ;  /* 0x0000000002087984 */ /* 0x000ea80000000c00 */
[----:B------:R-:W3:Y:S04]  /*0430*/  LDS R7, [R16+0x40] ;  /* 0x0000400010077984 */ /* 0x000ee80000000800 */
[----:B------:R-:W5:Y:S04]  /*0440*/  LDS R26, [R16+0x80] ;  /* 0x00008000101a7984 */ /* 0x000f680000000800 */
[----:B------:R-:W0:Y:S01]  /*0450*/  LDS R24, [R16+0xc0] ;  /* 0x0000c00010187984 */ /* 0x000e220000000800 */
[----:B-1----:R-:W-:-:S03]  /*0460*/  MOV R29, RZ ;  /* 0x000000ff001d7202 */ /* 0x002fc60000000f00 */
[----:B------:R-:W-:Y:S01]  /*0470*/  LDS R27, [R16+0x380] ;  /* 0x00038000101b7984 */ /* 0x000fe20000000800 */
[----:B--2---:R-:W-:-:S03]  /*0480*/  FFMA R6, R8, R6, R25 ;  /* 0x0000000608067223 */ /* 0x004fc60000000019 */
[----:B------:R-:W-:Y:S01]  /*0490*/  LDS R8, [R16+0x100] ;  /* 0x0001000010087984 */ /* 0x000fe20000000800 */
[----:B---3--:R-:W-:-:S03]  /*04a0*/  FFMA R7, R7, R9, R6 ;  /* 0x0000000907077223 */ /* 0x008fc60000000006 */
[----:B------:R-:W-:Y:S01]  /*04b0*/  LDS R25, [R16+0x140] ;  /* 0x0001400010197984 */ /* 0x000fe20000000800 */
[----:B-----5:R-:W-:-:S03]  /*04c0*/  FFMA R9, R26, R10, R7 ;  /* 0x0000000a1a097223 */ /* 0x020fc60000000007 */
[----:B0-----:R-:W0:Y:S04]  /*04d0*/  LDS.128 R4, [R2+0x10] ;  /* 0x0000100002047984 */ /* 0x001e280000000c00 */
[----:B------:R-:W1:Y:S01]  /*04e0*/  LDS R10, [R16+0x180] ;  /* 0x00018000100a7984 */ /* 0x000e620000000800 */
[----:B------:R-:W-:-:S03]  /*04f0*/  FFMA R9, R24, R11, R9 ;  /* 0x0000000b18097223 */ /* 0x000fc60000000009 */
[----:B------:R-:W2:Y:S04]  /*0500*/  LDS R24, [R16+0x1c0] ;  /* 0x0001c00010187984 */ /* 0x000ea80000000800 */
[----:B------:R-:W-:Y:S01]  /*0510*/  LDS R26, [R16+0x280] ;  /* 0x00028000101a7984 */ /* 0x000fe20000000800 */
[----:B0-----:R-:W-:-:S04]  /*0520*/  FFMA R4, R4, R8, R9 ;  /* 0x0000000804047223 */ /* 0x001fc80000000009 */
[----:B------:R-:W-:Y:S02]  /*0530*/  FFMA R5, R25, R5, R4 ;  /* 0x0000000519057223 */ /* 0x000fe40000000004 */
[----:B------:R-:W-:Y:S02]  /*0540*/  LDS R4, [R16+0x240] ;  /* 0x0002400010047984 */ /* 0x000fe40000000800 */
[----:B-1----:R-:W-:Y:S02]  /*0550*/  FFMA R25, R10, R6, R5 ;  /* 0x000000060a197223 */ /* 0x002fe40000000005 */
[----:B------:R-:W-:Y:S02]  /*0560*/  LDS R5, [R16+0x200] ;  /* 0x0002000010057984 */ /* 0x000fe40000000800 */
[----:B--2---:R-:W-:Y:S01]  /*0570*/  FFMA R7, R24, R7, R25 ;  /* 0x0000000718077223 */ /* 0x004fe20000000019 */
[----:B------:R-:W-:Y:S01]  /*0580*/  IADD3 R24, PT, PT, R15, 0x10, RZ ;  /* 0x000000100f187810 */ /* 0x000fe20007ffe0ff */
[----:B------:R-:W0:Y:S03]  /*0590*/  LDS.128 R8, [R2+0x20] ;  /* 0x0000200002087984 */ /* 0x000e260000000c00 */
[----:B------:R-:W-:Y:S01]  /*05a0*/  ISETP.GE.U32.OR P0, PT, R24, UR7, P0 ;  /* 0x0000000718007c0c */ /* 0x000fe20008706470 */
[----:B------:R-:W1:-:S12]  /*05b0*/  LDS R6, [R16+0x2c0] ;  /* 0x0002c00010067984 */ /* 0x000e580000000800 */
[----:B------:R-:W2:Y:S02]  /*05c0*/  @!P0 LDC.64 R24, c[0x0][0x388] ;  /* 0x0000e200ff188b82 */ /* 0x000ea40000000a00 */
[----:B--2---:R-:W-:-:S05]  /*05d0*/  @!P0 IMAD.WIDE.U32 R24, R21, 0x4, R24 ;  /* 0x0000000415188825 */ /* 0x004fca00078e0018 */
[----:B------:R-:W2:Y:S01]  /*05e0*/  @!P0 LDG.E.CONSTANT R29, desc[UR10][R24.64] ;  /* 0x0000000a181d8981 */ /* 0x000ea2000c1e9900 */
[----:B0-----:R-:W-:-:S03]  /*05f0*/  FFMA R5, R8, R5, R7 ;  /* 0x0000000508057223 */ /* 0x001fc60000000007 */
[----:B------:R-:W-:Y:S01]  /*0600*/  LDS R8, [R16+0x340] ;  /* 0x0003400010087984 */ /* 0x000fe20000000800 */
[----:B------:R-:W-:-:S03]  /*0610*/  FFMA R5, R4, R9, R5 ;  /* 0x0000000904057223 */ /* 0x000fc60000000005 */
[----:B------:R-:W-:Y:S01]  /*0620*/  LDS R9, [R16+0x300] ;  /* 0x0003000010097984 */ /* 0x000fe20000000800 */
[----:B------:R-:W-:-:S03]  /*0630*/  FFMA R5, R26, R10, R5 ;  /* 0x0000000a1a057223 */ /* 0x000fc60000000005 */
[----:B------:R-:W-:Y:S01]  /*0640*/  LDS R26, [R16+0x3c0] ;  /* 0x0003c000101a7984 */ /* 0x000fe20000000800 */
[----:B-1----:R-:W-:-:S03]  /*0650*/  FFMA R11, R6, R11, R5 ;  /* 0x0000000b060b7223 */ /* 0x002fc60000000005 */
[----:B------:R-:W0:Y:S01]  /*0660*/  LDS.128 R4, [R2+0x30] ;  /* 0x0000300002047984 */ /* 0x000e220000000c00 */
[----:B------:R-:W-:Y:S06]  /*0670*/  BAR.SYNC.DEFER_BLOCKING 0x0 ;  /* 0x0000000000007b1d */ /* 0x000fec0000010000 */
[----:B----4-:R-:W-:Y:S01]  /*0680*/  STS [R22], R23 ;  /* 0x0000001716007388 */ /* 0x010fe20000000800 */
[----:B0-----:R-:W-:-:S04]  /*0690*/  FFMA R9, R4, R9, R11 ;  /* 0x0000000904097223 */ /* 0x001fc8000000000b */
[----:B------:R-:W-:-:S04]  /*06a0*/  FFMA R28, R8, R5, R9 ;  /* 0x00000005081c7223 */ /* 0x000fc80000000009 */
[----:B------:R-:W-:-:S04]  /*06b0*/  FFMA R27, R27, R6, R28 ;  /* 0x000000061b1b7223 */ /* 0x000fc8000000001c */
[----:B------:R-:W-:Y:S01]  /*06c0*/  FFMA R5, R26, R7, R27 ;  /* 0x000000071a057223 */ /* 0x000fe2000000001b */
[----:B------:R-:W-:-:S04]  /*06d0*/  UIADD3 UR4, UPT, UPT, UR4, 0x2, URZ ;  /* 0x0000000204047890 */ /* 0x000fc8000fffe0ff */
[----:B------:R-:W-:Y:S01]  /*06e0*/  UISETP.NE.AND UP0, UPT, UR4, URZ, UPT ;  /* 0x000000ff0400728c */ /* 0x000fe2000bf05270 */
[----:B------:R-:W-:Y:S02]  /*06f0*/  IADD3 R15, PT, PT, R15, 0x20, RZ ;  /* 0x000000200f0f7810 */ /* 0x000fe40007ffe0ff */
[----:B------:R-:W-:Y:S02]  /*0700*/  IADD3 R17, PT, PT, R17, 0x20, RZ ;  /* 0x0000002011117810 */ /* 0x000fe40007ffe0ff */
[----:B------:R-:W-:Y:S02]  /*0710*/  IADD3 R18, PT, PT, R18, 0x20, RZ ;  /* 0x0000002012127810 */ /* 0x000fe40007ffe0ff */
[C---:B------:R-:W-:Y:S02]  /*0720*/  LEA R19, R12.reuse, R19, 0x5 ;  /* 0x000000130c137211 */ /* 0x040fe400078e28ff */
[----:B------:R-:W-:Y:S01]  /*0730*/  LEA R21, R12, R21, 0x5 ;  /* 0x000000150c157211 */ /* 0x000fe200078e28ff */
[----:B--2---:R-:W-:Y:S01]  /*0740*/  STS [R20], R29 ;  /* 0x0000001d14007388 */ /* 0x004fe20000000800 */
[----:B------:R-:W-:Y:S06]  /*0750*/  BAR.SYNC.DEFER_BLOCKING 0x0 ;  /* 0x0000000000007b1d */ /* 0x000fec0000010000 */
[----:B------:R-:W-:Y:S04]  /*0760*/  LDS R29, [R16] ;  /* 0x00000000101d7984 */ /* 0x000fe80000000800 */
[----:B------:R-:W0:Y:S04]  /*0770*/  LDS.128 R8, [R2] ;  /* 0x0000000002087984 */ /* 0x000e280000000c00 */
[----:B------:R-:W1:Y:S04]  /*0780*/  LDS R4, [R16+0x40] ;  /* 0x0000400010047984 */ /* 0x000e680000000800 */
[----:B------:R-:W2:Y:S04]  /*0790*/  LDS R23, [R16+0x80] ;  /* 0x0000800010177984 */ /* 0x000ea80000000800 */
[----:B------:R-:W3:Y:S01]  /*07a0*/  LDS R25, [R16+0xc0] ;  /* 0x0000c00010197984 */ /* 0x000ee20000000800 */
[----:B0-----:R-:W-:-:S03]  /*07b0*/  FFMA R5, R8, R29, R5 ;  /* 0x0000001d08057223 */ /* 0x001fc60000000005 */
[----:B------:R-:W-:Y:S01]  /*07c0*/  LDS R8, [R16+0x140] ;  /* 0x0001400010087984 */ /* 0x000fe20000000800 */
[----:B-1----:R-:W-:-:S03]  /*07d0*/  FFMA R24, R4, R9, R5 ;  /* 0x0000000904187223 */ /* 0x002fc60000000005 */
[----:B------:R-:W-:Y:S04]  /*07e0*/  LDS R9, [R16+0x100] ;  /* 0x0001000010097984 */ /* 0x000fe80000000800 */
[----:B------:R-:W0:Y:S01]  /*07f0*/  LDS.128 R4, [R2+0x10] ;  /* 0x0000100002047984 */ /* 0x000e220000000c00 */
[----:B--2---:R-:W-:-:S03]  /*0800*/  FFMA R10, R23, R10, R24 ;  /* 0x0000000a170a7223 */ /* 0x004fc60000000018 */
[----:B------:R-:W-:Y:S01]  /*0810*/  LDS R24, [R16+0x240] ;  /* 0x0002400010187984 */ /* 0x000fe20000000800 */
[----:B---3--:R-:W-:-:S03]  /*0820*/  FFMA R11, R25, R11, R10 ;  /* 0x0000000b190b7223 */ /* 0x008fc6000000000a */
[----:B------:R-:W1:Y:S04]  /*0830*/  LDS R25, [R16+0x180] ;  /* 0x0001800010197984 */ /* 0x000e680000000800 */
[----:B------:R-:W-:Y:S01]  /*0840*/  LDS R23, [R16+0x280] ;  /* 0x0002800010177984 */ /* 0x000fe20000000800 */
[----:B0-----:R-:W-:-:S03]  /*0850*/  FFMA R9, R4, R9, R11 ;  /* 0x0000000904097223 */ /* 0x001fc6000000000b */
[----:B------:R-:W0:Y:S01]  /*0860*/  LDS R4, [R16+0x1c0] ;  /* 0x0001c00010047984 */ /* 0x000e220000000800 */
[----:B------:R-:W-:-:S03]  /*0870*/  FFMA R26, R8, R5, R9 ;  /* 0x00000005081a7223 */ /* 0x000fc60000000009 */
[----:B------:R-:W-:Y:S04]  /*0880*/  LDS R5, [R16+0x200] ;  /* 0x0002000010057984 */ /* 0x000fe80000000800 */
[----:B------:R-:W2:Y:S01]  /*0890*/  LDS.128 R8, [R2+0x20] ;  /* 0x0000200002087984 */ /* 0x000ea20000000c00 */
[----:B-1----:R-:W-:-:S04]  /*08a0*/  FFMA R25, R25, R6, R26 ;  /* 0x0000000619197223 */ /* 0x002fc8000000001a */
[----:B0-----:R-:W-:Y:S02]  /*08b0*/  FFMA R7, R4, R7, R25 ;  /* 0x0000000704077223 */ /* 0x001fe40000000019 */
[----:B------:R-:W-:Y:S02]  /*08c0*/  LDS R25, [R16+0x3c0] ;  /* 0x0003c00010197984 */ /* 0x000fe40000000800 */
[----:B--2---:R-:W-:Y:S02]  /*08d0*/  FFMA R5, R8, R5, R7 ;  /* 0x0000000508057223 */ /* 0x004fe40000000007 */
[----:B------:R-:W0:Y:S02]  /*08e0*/  LDS R8, [R16+0x2c0] ;  /* 0x0002c00010087984 */ /* 0x000e240000000800 */
[----:B------:R-:W-:Y:S02]  /*08f0*/  FFMA R26, R24, R9, R5 ;  /* 0x00000009181a7223 */ /* 0x000fe40000000005 */
[----:B------:R-:W-:Y:S04]  /*0900*/  LDS R9, [R16+0x300] ;  /* 0x0003000010097984 */ /* 0x000fe80000000800 */
[----:B------:R-:W1:Y:S01]  /*0910*/  LDS.128 R4, [R2+0x30] ;  /* 0x0000300002047984 */ /* 0x000e620000000c00 */
[----:B------:R-:W-:-:S03]  /*0920*/  FFMA R23, R23, R10, R26 ;  /* 0x0000000a17177223 */ /* 0x000fc6000000001a */
[----:B------:R-:W2:Y:S04]  /*0930*/  LDS R24, [R16+0x340] ;  /* 0x0003400010187984 */ /* 0x000ea80000000800 */
[----:B------:R-:W3:Y:S01]  /*0940*/  LDS R10, [R16+0x380] ;  /* 0x00038000100a7984 */ /* 0x000ee20000000800 */
[----:B------:R-:W-:Y:S01]  /*0950*/  UIADD3 UR5, UPT, UPT, UR5, 0x20, URZ ;  /* 0x0000002005057890 */ /* 0x000fe2000fffe0ff */
[----:B0-----:R-:W-:-:S04]  /*0960*/  FFMA R11, R8, R11, R23 ;  /* 0x0000000b080b7223 */ /* 0x001fc80000000017 */
[----:B-1----:R-:W-:-:S04]  /*0970*/  FFMA R9, R4, R9, R11 ;  /* 0x0000000904097223 */ /* 0x002fc8000000000b */
[----:B--2---:R-:W-:-:S04]  /*0980*/  FFMA R5, R24, R5, R9 ;  /* 0x0000000518057223 */ /* 0x004fc80000000009 */
[----:B---3--:R-:W-:-:S04]  /*0990*/  FFMA R6, R10, R6, R5 ;  /* 0x000000060a067223 */ /* 0x008fc80000000005 */
[----:B------:R-:W-:Y:S01]  /*09a0*/  FFMA R25, R25, R7, R6 ;  /* 0x0000000719197223 */ /* 0x000fe20000000006 */
[----:B------:R-:W-:Y:S06]  /*09b0*/  BAR.SYNC.DEFER_BLOCKING 0x0 ;  /* 0x0000000000007b1d */ /* 0x000fec0000010000 */
[----:B------:R-:W-:Y:S05]  /*09c0*/  BRA.U UP0, `(.L_x_13) ;  /* 0xfffffff900387547 */ /* 0x000fea000b83ffff */
[----:B------:R-:W-:-:S12]  /*09d0*/  UIADD3 UR4, UPT, UPT, UR5, -0x10, URZ ;  /* 0xfffffff005047890 */ /* 0x000fd8000fffe0ff */
.L_x_12:
[----:B------:R-:W-:-:S09]  /*09e0*/  ULOP3.LUT UP0, URZ, UR8, 0x10, URZ, 0xc0, !UPT ;  /* 0x0000001008ff7892 */ /* 0x000fd2000f80c0ff */
[----:B------:R-:W-:Y:S05]  /*09f0*/  BRA.U UP0, `(.L_x_11) ;  /* 0x0000000100e87547 */ /* 0x000fea000b800000 */
[----:B------:R-:W0:Y:S01]  /*0a00*/  LDCU UR5, c[0x0][0x398] ;  /* 0x00007300ff0577ac */ /* 0x000e220008000800 */
[----:B------:R-:W-:Y:S01]  /*0a10*/  IADD3 R7, PT, PT, R13, UR4, RZ ;  /* 0x000000040d077c10 */ /* 0x000fe2000fffe0ff */
[----:B------:R-:W-:Y:S01]  /*0a20*/  HFMA2 R15, -RZ, RZ, 0, 0 ;  /* 0x00000000ff0f7431 */ /* 0x000fe200000001ff */
[----:B------:R-:W-:Y:S01]  /*0a30*/  IADD3 R14, PT, PT, R14, UR4, RZ ;  /* 0x000000040e0e7c10 */ /* 0x000fe2000fffe0ff */
[----:B------:R-:W1:Y:S01]  /*0a40*/  LDCU UR6, c[0x0][0x39c] ;  /* 0x00007380ff0677ac */ /* 0x000e620008000800 */
[----:B------:R-:W-:Y:S02]  /*0a50*/  ISETP.GE.U32.AND P0, PT, R7, UR7, PT ;  /* 0x0000000707007c0c */ /* 0x000fe4000bf06070 */
[----:B------:R-:W-:Y:S02]  /*0a60*/  ISETP.GE.U32.AND P1, PT, R14, UR7, PT ;  /* 0x000000070e007c0c */ /* 0x000fe4000bf26070 */
[----:B------:R-:W-:Y:S02]  /*0a70*/  MOV R21, RZ ;  /* 0x000000ff00157202 */ /* 0x000fe40000000f00 */
[----:B0-----:R-:W-:-:S02]  /*0a80*/  ISETP.GE.OR P0, PT, R0, UR5, P0 ;  /* 0x0000000500007c0c */ /* 0x001fc40008706670 */
[----:B-1----:R-:W-:-:S11]  /*0a90*/  ISETP.GE.OR P1, PT, R3, UR6, P1 ;  /* 0x0000000603007c0c */ /* 0x002fd60008f26670 */
[----:B------:R-:W0:Y:S01]  /*0aa0*/  @!P0 LDC.64 R8, c[0x0][0x380] ;  /* 0x0000e000ff088b82 */ /* 0x000e220000000a00 */
[----:B------:R-:W-:Y:S02]  /*0ab0*/  @!P0 IMAD R7, R0, UR7, R7 ;  /* 0x0000000700078c24 */ /* 0x000fe4000f8e0207 */
[----:B------:R-:W-:-:S05]  /*0ac0*/  @!P1 IMAD R13, R14, UR6, R3 ;  /* 0x000000060e0d9c24 */ /* 0x000fca000f8e0203 */
[----:B------:R-:W1:Y:S01]  /*0ad0*/  @!P1 LDC.64 R4, c[0x0][0x388] ;  /* 0x0000e200ff049b82 */ /* 0x000e620000000a00 */
[----:B0-----:R-:W-:-:S05]  /*0ae0*/  @!P0 IMAD.WIDE.U32 R8, R7, 0x4, R8 ;  /* 0x0000000407088825 */ /* 0x001fca00078e0008 */
[----:B------:R-:W2:Y:S01]  /*0af0*/  @!P0 LDG.E.CONSTANT R15, desc[UR10][R8.64] ;  /* 0x0000000a080f8981 */ /* 0x000ea2000c1e9900 */
[----:B-1----:R-:W-:-:S05]  /*0b00*/  @!P1 IMAD.WIDE.U32 R12, R13, 0x4, R4 ;  /* 0x000000040d0c9825 */ /* 0x002fca00078e0004 */
[----:B------:R-:W3:Y:S04]  /*0b10*/  @!P1 LDG.E.CONSTANT R21, desc[UR10][R12.64] ;  /* 0x0000000a0c159981 */ /* 0x000ee8000c1e9900 */
[----:B--2---:R-:W-:Y:S04]  /*0b20*/  STS [R22], R15 ;  /* 0x0000000f16007388 */ /* 0x004fe80000000800 */
[----:B---3--:R-:W-:Y:S01]  /*0b30*/  STS [R20], R21 ;  /* 0x0000001514007388 */ /* 0x008fe20000000800 */
[----:B------:R-:W-:Y:S06]  /*0b40*/  BAR.SYNC.DEFER_BLOCKING 0x0 ;  /* 0x0000000000007b1d */ /* 0x000fec0000010000 */
[----:B------:R-:W-:Y:S04]  /*0b50*/  LDS R14, [R16] ;  /* 0x00000000100e7984 */ /* 0x000fe80000000800 */
[----:B------:R-:W0:Y:S04]  /*0b60*/  LDS.128 R4, [R2] ;  /* 0x0000000002047984 */ /* 0x000e280000000c00 */
[----:B------:R-:W1:Y:S04]  /*0b70*/  LDS R23, [R16+0x40] ;  /* 0x0000400010177984 */ /* 0x000e680000000800 */
[----:B------:R-:W2:Y:S04]  /*0b80*/  LDS R27, [R16+0x80] ;  /* 0x00008000101b7984 */ /* 0x000ea80000000800 */
[----:B------:R-:W3:Y:S04]  /*0b90*/  LDS R26, [R16+0xc0] ;  /* 0x0000c000101a7984 */ /* 0x000ee80000000800 */
[----:B------:R-:W-:Y:S04]  /*0ba0*/  LDS R17, [R16+0x100] ;  /* 0x0001000010117984 */ /* 0x000fe80000000800 */
[----:B------:R-:W4:Y:S04]  /*0bb0*/  LDS.128 R8, [R2+0x10] ;  /* 0x0000100002087984 */ /* 0x000f280000000c00 */
[----:B------:R-:W5:Y:S04]  /*0bc0*/  LDS R18, [R16+0x140] ;  /* 0x0001400010127984 */ /* 0x000f680000000800 */
[----:B------:R-:W5:Y:S04]  /*0bd0*/  LDS R19, [R16+0x180] ;  /* 0x0001800010137984 */ /* 0x000f680000000800 */
[----:B------:R-:W5:Y:S04]  /*0be0*/  LDS R20, [R16+0x1c0] ;  /* 0x0001c00010147984 */ /* 0x000f680000000800 */
[----:B------:R-:W-:Y:S01]  /*0bf0*/  LDS R21, [R16+0x200] ;  /* 0x0002000010157984 */ /* 0x000fe20000000800 */
[----:B0-----:R-:W-:-:S03]  /*0c00*/  FFMA R4, R4, R14, R25 ;  /* 0x0000000e04047223 */ /* 0x001fc60000000019 */
[----:B------:R-:W-:Y:S04]  /*0c10*/  LDS R22, [R16+0x240] ;  /* 0x0002400010167984 */ /* 0x000fe80000000800 */
[----:B------:R-:W0:Y:S01]  /*0c20*/  LDS.128 R12, [R2+0x20] ;  /* 0x00002000020c7984 */ /* 0x000e220000000c00 */
[----:B-1----:R-:W-:-:S03]  /*0c30*/  FFMA R4, R23, R5, R4 ;  /* 0x0000000517047223 */ /* 0x002fc60000000004 */
[----:B------:R-:W1:Y:S01]  /*0c40*/  LDS R23, [R16+0x280] ;  /* 0x0002800010177984 */ /* 0x000e620000000800 */
[----:B--2---:R-:W-:-:S03]  /*0c50*/  FFMA R27, R27, R6, R4 ;  /* 0x000000061b1b7223 */ /* 0x004fc60000000004 */
[----:B------:R-:W2:Y:S01]  /*0c60*/  LDS R24, [R16+0x2c0] ;  /* 0x0002c00010187984 */ /* 0x000ea20000000800 */
[----:B---3--:R-:W-:-:S03]  /*0c70*/  FFMA R27, R26, R7, R27 ;  /* 0x000000071a1b7223 */ /* 0x008fc6000000001b */
[----:B------:R-:W-:Y:S04]  /*0c80*/  LDS R25, [R16+0x300] ;  /* 0x0003000010197984 */ /* 0x000fe80000000800 */
[----:B------:R-:W3:Y:S01]  /*0c90*/  LDS.128 R4, [R2+0x30] ;  /* 0x0000300002047984 */ /* 0x000ee20000000c00 */
[----:B----4-:R-:W-:-:S03]  /*0ca0*/  FFMA R27, R8, R17, R27 ;  /* 0x00000011081b7223 */ /* 0x010fc6000000001b */
[----:B------:R-:W4:Y:S04]  /*0cb0*/  LDS R26, [R16+0x340] ;  /* 0x00034000101a7984 */ /* 0x000f280000000800 */
[----:B------:R-:W4:Y:S01]  /*0cc0*/  LDS R17, [R16+0x380] ;  /* 0x0003800010117984 */ /* 0x000f220000000800 */
[----:B-----5:R-:W-:-:S03]  /*0cd0*/  FFMA R18, R18, R9, R27 ;  /* 0x0000000912127223 */ /* 0x020fc6000000001b */
[----:B------:R-:W5:Y:S01]  /*0ce0*/  LDS R8, [R16+0x3c0] ;  /* 0x0003c00010087984 */ /* 0x000f620000000800 */
[----:B------:R-:W-:-:S04]  /*0cf0*/  FFMA R19, R19, R10, R18 ;  /* 0x0000000a13137223 */ /* 0x000fc80000000012 */
[----:B------:R-:W-:-:S04]  /*0d00*/  FFMA R11, R20, R11, R19 ;  /* 0x0000000b140b7223 */ /* 0x000fc80000000013 */
[----:B0-----:R-:W-:-:S04]  /*0d10*/  FFMA R11, R12, R21, R11 ;  /* 0x000000150c0b7223 */ /* 0x001fc8000000000b */
[----:B------:R-:W-:-:S04]  /*0d20*/  FFMA R22, R22, R13, R11 ;  /* 0x0000000d16167223 */ /* 0x000fc8000000000b */
[----:B-1----:R-:W-:-:S04]  /*0d30*/  FFMA R23, R23, R14, R22 ;  /* 0x0000000e17177223 */ /* 0x002fc80000000016 */
[----:B--2---:R-:W-:-:S04]  /*0d40*/  FFMA R15, R24, R15, R23 ;  /* 0x0000000f180f7223 */ /* 0x004fc80000000017 */
[----:B---3--:R-:W-:-:S04]  /*0d50*/  FFMA R15, R4, R25, R15 ;  /* 0x00000019040f7223 */ /* 0x008fc8000000000f */
[----:B----4-:R-:W-:-:S04]  /*0d60*/  FFMA R26, R26, R5, R15 ;  /* 0x000000051a1a7223 */ /* 0x010fc8000000000f */
[----:B------:R-:W-:-:S04]  /*0d70*/  FFMA R17, R17, R6, R26 ;  /* 0x0000000611117223 */ /* 0x000fc8000000001a */
[----:B-----5:R-:W-:Y:S01]  /*0d80*/  FFMA R25, R8, R7, R17 ;  /* 0x0000000708197223 */ /* 0x020fe20000000011 */
[----:B------:R-:W-:Y:S06]  /*0d90*/  BAR.SYNC.DEFER_BLOCKING 0x0 ;  /* 0x0000000000007b1d */ /* 0x000fec0000010000 */
.L_x_11:
[----:B------:R-:W0:Y:S02]  /*0da0*/  LDCU.64 UR4, c[0x0][0x398] ;  /* 0x00007300ff0477ac */ /* 0x000e240008000a00 */
[----:B0-----:R-:W-:-:S04]  /*0db0*/  ISETP.GE.AND P0, PT, R3, UR5, PT ;  /* 0x0000000503007c0c */ /* 0x001fc8000bf06270 */
[----:B------:R-:W-:-:S13]  /*0dc0*/  ISETP.GE.OR P0, PT, R0, UR4, P0 ;  /* 0x0000000400007c0c */ /* 0x000fda0008706670 */
[----:B------:R-:W-:Y:S05]  /*0dd0*/  @P0 EXIT ;  /* 0x000000000000094d */ /* 0x000fea0003800000 */
[----:B------:R-:W0:Y:S01]  /*0de0*/  LDC.64 R4, c[0x0][0x390] ;  /* 0x0000e400ff047b82 */ /* 0x000e220000000a00 */
[----:B------:R-:W-:-:S04]  /*0df0*/  IMAD R3, R0, UR5, R3 ;  /* 0x0000000500037c24 */ /* 0x000fc8000f8e0203 */
[----:B0-----:R-:W-:-:S05]  /*0e00*/  IMAD.WIDE R2, R3, 0x4, R4 ;  /* 0x0000000403027825 */ /* 0x001fca00078e0204 */
[----:B------:R-:W-:Y:S01]  /*0e10*/  STG.E desc[UR10][R2.64], R25 ;  /* 0x0000001902007986 */ /* 0x000fe2000c10190a */
[----:B------:R-:W-:Y:S05]  /*0e20*/  EXIT ;  /* 0x000000000000794d */ /* 0x000fea0003800000 */
.L_x_14:
        /* <DEDUP_REMOVED lines=13> */
.L_x_19:


//--------------------- .text._Z9naive_addPKfS0_Pfi --------------------------
	.section	.text._Z9naive_addPKfS0_Pfi,"ax",@progbits
	.align	128
        .global         _Z9naive_addPKfS0_Pfi
        .type           _Z9naive_addPKfS0_Pfi,@function
        .size           _Z9naive_addPKfS0_Pfi,(.L_x_20 - _Z9naive_addPKfS0_Pfi)
        .other          _Z9naive_addPKfS0_Pfi,@"STO_CUDA_ENTRY STV_DEFAULT"
_Z9naive_addPKfS0_Pfi:
.text._Z9naive_addPKfS0_Pfi:
[----:B------:R-:W-:Y:S01]  /*0000*/  LDC R1, c[0x0][0x37c] ;  /* 0x0000df00ff017b82 */ /* 0x000fe20000000800 */
[----:B------:R-:W0:Y:S07]  /*0010*/  S2R R0, SR_TID.X ;  /* 0x0000000000007919 */ /* 0x000e2e0000002100 */
[----:B------:R-:W0:Y:S01]  /*0020*/  S2UR UR4, SR_CTAID.X ;  /* 0x00000000000479c3 */ /* 0x000e220000002500 */
[----:B------:R-:W1:Y:S07]  /*0030*/  LDCU UR5, c[0x0][0x398] ;  /* 0x00007300ff0577ac */ /* 0x000e6e0008000800 */
[----:B------:R-:W0:Y:S02]  /*0040*/  LDC R9, c[0x0][0x360] ;  /* 0x0000d800ff097b82 */ /* 0x000e240000000800 */
[----:B0-----:R-:W-:-:S05]  /*0050*/  IMAD R9, R9, UR4, R0 ;  /* 0x0000000409097c24 */ /* 0x001fca000f8e0200 */
[----:B-1----:R-:W-:-:S13]  /*0060*/  ISETP.GE.AND P0, PT, R9, UR5, PT ;  /* 0x0000000509007c0c */ /* 0x002fda000bf06270 */
[----:B------:R-:W-:Y:S05]  /*0070*/  @P0 EXIT ;  /* 0x000000000000094d */ /* 0x000fea0003800000 */
[----:B------:R-:W0:Y:S01]  /*0080*/  LDC.64 R2, c[0x0][0x380] ;  /* 0x0000e000ff027b82 */ /* 0x000e220000000a00 */
[----:B------:R-:W1:Y:S07]  /*0090*/  LDCU.64 UR4, c[0x0][0x358] ;  /* 0x00006b00ff0477ac */ /* 0x000e6e0008000a00 */
[----:B------:R-:W2:Y:S08]  /*00a0*/  LDC.64 R4, c[0x0][0x388] ;  /* 0x0000e200ff047b82 */ /* 0x000eb00000000a00 */
[----:B------:R-:W3:Y:S01]  /*00b0*/  LDC.64 R6, c[0x0][0x390] ;  /* 0x0000e400ff067b82 */ /* 0x000ee20000000a00 */
[----:B0-----:R-:W-:-:S06]  /*00c0*/  IMAD.WIDE R2, R9, 0x4, R2 ;  /* 0x0000000409027825 */ /* 0x001fcc00078e0202 */
[----:B-1----:R-:W4:Y:S01]  /*00d0*/  LDG.E R2, desc[UR4][R2.64] ;  /* 0x0000000402027981 */ /* 0x002f22000c1e1900 */
[----:B--2---:R-:W-:-:S06]  /*00e0*/  IMAD.WIDE R4, R9, 0x4, R4 ;  /* 0x0000000409047825 */ /* 0x004fcc00078e0204 */
[----:B------:R-:W4:Y:S01]  /*00f0*/  LDG.E R5, desc[UR4][R4.64] ;  /* 0x0000000404057981 */ /* 0x000f22000c1e1900 */
[----:B---3--:R-:W-:-:S04]  /*0100*/  IMAD.WIDE R6, R9, 0x4, R6 ;  /* 0x0000000409067825 */ /* 0x008fc800078e0206 */
[----:B----4-:R-:W-:-:S05]  /*0110*/  FADD R9, R2, R5 ;  /* 0x0000000502097221 */ /* 0x010fca0000000000 */
[----:B------:R-:W-:Y:S01]  /*0120*/  STG.E desc[UR4][R6.64], R9 ;  /* 0x0000000906007986 */ /* 0x000fe2000c101904 */
[----:B------:R-:W-:Y:S05]  /*0130*/  EXIT ;  /* 0x000000000000794d */ /* 0x000fea0003800000 */
.L_x_15:
        /* <DEDUP_REMOVED lines=12> */
.L_x_20:


//--------------------- .nv.shared._Z22parallel_reduce_kernelPKfPfi --------------------------
	.section	.nv.shared._Z22parallel_reduce_kernelPKfPfi,"aw",@nobits
	.sectionflags	@""
	.align	16
	.zero		1024


//--------------------- .nv.shared.reserved.0     --------------------------
	.section	.nv.shared.reserved.0,"aw",@nobits
	.weak		__nv_reservedSMEM_offset_0_alias
	.size		__nv_reservedSMEM_offset_0_alias, 0, 64
	.other		__nv_reservedSMEM_offset_0_alias,@"STO_CUDA_RESERVED_SHARED STV_DEFAULT"
__nv_reservedSMEM_offset_0_alias:
	.zero		0
	.zero		64


//--------------------- .nv.shared._Z16wmma_gemm_kernelP6__halfS0_Pfiii --------------------------
	.section	.nv.shared._Z16wmma_gemm_kernelP6__halfS0_Pfiii,"aw",@nobits
	.sectionflags	@""
	.align	16
	.zero		1024


//--------------------- .nv.shared._Z18warp_reduce_kernelPKfPfi --------------------------
	.section	.nv.shared._Z18warp_reduce_kernelPKfPfi,"aw",@nobits
	.sectionflags	@""
	.align	16
	.zero		1024


//--------------------- .nv.shared._Z10tiled_gemmPKfS0_Pfiii --------------------------
	.section	.nv.shared._Z10tiled_gemmPKfS0_Pfiii,"aw",@nobits
	.sectionflags	@""
	.align	16
.nv.shared._Z10tiled_gemmPKfS0_Pfiii:
	.zero		3072


//--------------------- .nv.shared._Z9naive_addPKfS0_Pfi --------------------------
	.section	.nv.shared._Z9naive_addPKfS0_Pfi,"aw",@nobits
	.sectionflags	@""
	.align	16
	.zero		1024


//--------------------- .nv.constant0._Z22parallel_reduce_kernelPKfPfi --------------------------
	.section	.nv.constant0._Z22parallel_reduce_kernelPKfPfi,"a",@progbits
	.sectionflags	@""
	.align	4
.nv.constant0._Z22parallel_reduce_kernelPKfPfi:
	.zero		916


//--------------------- .nv.constant0._Z16wmma_gemm_kernelP6__halfS0_Pfiii --------------------------
	.section	.nv.constant0._Z16wmma_gemm_kernelP6__halfS0_Pfiii,"a",@progbits
	.sectionflags	@""
	.align	4
.nv.constant0._Z16wmma_gemm_kernelP6__halfS0_Pfiii:
	.zero		932


//--------------------- .nv.constant0._Z18warp_reduce_kernelPKfPfi --------------------------
	.section	.nv.constant0._Z18warp_reduce_kernelPKfPfi,"a",@progbits
	.sectionflags	@""
	.align	4
.nv.constant0._Z18warp_reduce_kernelPKfPfi:
	.zero		916


//--------------------- .nv.constant0._Z10tiled_gemmPKfS0_Pfiii --------------------------
	.section	.nv.constant0._Z10tiled_gemmPKfS0_Pfiii,"a",@progbits
	.sectionflags	@""
	.align	4
.nv.constant0._Z10tiled_gemmPKfS0_Pfiii:
	.zero		932


//--------------------- .nv.constant0._Z9naive_addPKfS0_Pfi --------------------------
	.section	.nv.constant0._Z9naive_addPKfS0_Pfi,"a",@progbits
	.sectionflags	@""
	.align	4
.nv.constant0._Z9naive_addPKfS0_Pfi:
	.zero		924


//--------------------- SYMBOLS --------------------------

	.type		.nv.reservedSmem.offset0,@object
	.size		.nv.reservedSmem.offset0,0x4
	.type		.nv.reservedSmem.cap,@object
	.size		.nv.reservedSmem.cap,0x4
